// auto-generated by cutlass_sweep.gemm — config: {"arch": "sm_100", "cluster_m": 2, "cluster_n": 2, "dtype": "e4m3", "stages": 3, "tile_k": 128, "tile_m": 64, "tile_n": 64}
#include "cutlass/cutlass.h"
#include "cutlass/gemm/collective/collective_builder.hpp"
#include "cutlass/gemm/device/gemm_universal_adapter.h"
#include "cutlass/gemm/kernel/gemm_universal.hpp"
#include "cutlass/epilogue/collective/collective_builder.hpp"

using ElemA = cutlass::float_e4m3_t;
using ElemB = cutlass::float_e4m3_t;
using ElemCD = cutlass::float_e4m3_t;
using Acc  = float;
using TileShape    = cute::Shape<cute::_64, cute::_64, cute::_128>;
using ClusterShape = cute::Shape<cute::_2, cute::_2, cute::_1>;

using CollectiveEpilogue = typename cutlass::epilogue::collective::CollectiveBuilder<
    cutlass::arch::Sm100, cutlass::arch::OpClassTensorOp,
    TileShape, ClusterShape,
    cutlass::epilogue::collective::EpilogueTileAuto,
    Acc, Acc,
    ElemCD, cutlass::layout::RowMajor, 128 / cutlass::sizeof_bits<ElemCD>::value,
    ElemCD, cutlass::layout::RowMajor, 128 / cutlass::sizeof_bits<ElemCD>::value,
    cutlass::epilogue::collective::EpilogueScheduleAuto
  >::CollectiveOp;

using CollectiveMainloop = typename cutlass::gemm::collective::CollectiveBuilder<
    cutlass::arch::Sm100, cutlass::arch::OpClassTensorOp,
    ElemA, cutlass::layout::RowMajor, 128 / cutlass::sizeof_bits<ElemA>::value,
    ElemB, cutlass::layout::ColumnMajor, 128 / cutlass::sizeof_bits<ElemB>::value,
    Acc,
    TileShape, ClusterShape,
    cutlass::gemm::collective::StageCount<3>,
    cutlass::gemm::collective::KernelScheduleAuto
  >::CollectiveOp;

using GemmKernel = cutlass::gemm::kernel::GemmUniversal<
    cute::Shape<int,int,int,int>,
    CollectiveMainloop,
    CollectiveEpilogue
>;
using Gemm = cutlass::gemm::device::GemmUniversalAdapter<GemmKernel>;

// Force the device kernel symbol into the cubin without needing a host main.
auto* _anchor = &cutlass::device_kernel<GemmKernel>;


// ===== COMPILED SASS (sm_100a) =====

	.target	sm_100a

	.elftype	@"ET_EXEC"


//--------------------- .note.nv.tkinfo           --------------------------
	.section	.note.nv.tkinfo,"",@"SHT_NOTE"
	.sectionflags	@"SHF_NOTE_NV_TKINFO"
	.tkinfo
        /*0018*/ 	.word	0x00000002
        /*0030*/ 	.string	""
        /*0030*/ 	.string	"ptxas"
        /*0030*/ 	.string	"Cuda compilation tools, release 13.0, V13.0.88"
        /*0030*/ 	.string	"Build cuda_13.0.r13.0/compiler.36424714_0"
        /*0030*/ 	.string	"-arch sm_100a -m 64 "



//--------------------- .note.nv.cuinfo           --------------------------
	.section	.note.nv.cuinfo,"",@"SHT_NOTE"
	.sectionflags	@"SHF_NOTE_NV_CUINFO"
        /*0018*/ 	.short	0x0002
        /*001a*/ 	.short	0x0064
        /*001c*/ 	.short	0x0082
	.zero		2


//--------------------- .nv.info                  --------------------------
	.section	.nv.info,"",@"SHT_CUDA_INFO"
	.align	4


	//----- nvinfo : EIATTR_REGCOUNT
	.align		4
        /*0000*/ 	.byte	0x04, 0x2f
        /*0002*/ 	.short	(.L_19 - .L_18)
	.align		4
.L_18:
        /*0004*/ 	.word	index@(_ZN7cutlass13device_kernelINS_4gemm6kernel13GemmUniversalIN4cute5tupleIJiiiiEEENS1_10collective13CollectiveMmaINS1_35MainloopSm100TmaUmmaWarpSpecializedILi3ELi2ELi4ENS5_IJNS4_1CILi2EEESB_NSA_ILi1EEEEEEEENS5_IJNSA_ILi64EEESF_NSA_ILi128EEEEEENS_12float_e4m3_tENS5_IJlSC_lEEESI_SJ_NS4_8TiledMMAINS4_8MMA_AtomIJNS4_10MMA_TraitsINS4_19SM100_MMA_F8F6F4_SSEJSI_SI_fSF_SF_NS4_17integral_constantINS4_4UMMA5MajorELSQ_0EEESR_NSO_INSP_7ScaleInELSS_0EEEST_EEEEEENS4_6LayoutINS5_IJSC_SC_SC_EEENS5_IJNSA_ILi0EEESY_SY_EEEEENS5_IJNS4_10UnderscoreES11_S11_EEEEENS4_23SM90_TMA_LOAD_MULTICASTENS4_14ComposedLayoutINS4_7SwizzleILi3ELi4ELi3EEENS4_18smem_ptr_flag_bitsILi8EEENSW_INS5_IJNSA_ILi8EEESG_EEENS5_IJSG_SC_EEEEEEEvNS4_8identityES14_S1E_vS1F_EENS_8epilogue10collective18CollectiveEpilogueINS1H_23Sm100TmaWarpSpecializedILi1ELi1ELi32ELb0ELb0EEEJSH_NS5_IJNSW_ISF_SC_EES1M_EEESI_SJ_SI_SJ_NS1H_6fusion15FusionCallbacksIS1L_NS1O_17LinearCombinationISI_fSI_fLNS_15FloatRoundStyleE2EEESH_S1N_JEEENS4_5SM1004TMEM4LOAD26SM100_TMEM_LOAD_16dp32b32xENS4_13SM90_TMA_LOADENS15_INS16_ILi2ELi4ELi3EEES19_NSW_INS5_IJS1A_SF_EEENS5_IJSF_SC_EEEEEEENS4_39AutoVectorizingCopyWithAssumedAlignmentILi128EEENS4_14SM90_TMA_STOREES23_S25_S25_EEEvvEEEEvNT_6ParamsE)
        /*0008*/ 	.word	0x00000059


	//----- nvinfo : EIATTR_FRAME_SIZE
	.align		4
.L_19:
        /*000c*/ 	.byte	0x04, 0x11
        /*000e*/ 	.short	(.L_21 - .L_20)
	.align		4
.L_20:
        /*0010*/ 	.word	index@($__internal_2_$__cuda_sm10x_tcgen05_guardrail_trap_unallocated_columns_being_dealloced)
        /*0014*/ 	.word	0x00000000


	//----- nvinfo : EIATTR_FRAME_SIZE
	.align		4
.L_21:
        /*0018*/ 	.byte	0x04, 0x11
        /*001a*/ 	.short	(.L_23 - .L_22)
	.align		4
.L_22:
        /*001c*/ 	.word	index@($__internal_1_$__cuda_sm10x_tcgen05_guardrail_trap_phase_invalid_during_alloc)
        /*0020*/ 	.word	0x00000000


	//----- nvinfo : EIATTR_FRAME_SIZE
	.align		4
.L_23:
        /*0024*/ 	.byte	0x04, 0x11
        /*0026*/ 	.short	(.L_25 - .L_24)
	.align		4
.L_24:
        /*0028*/ 	.word	index@($__internal_0_$__cuda_sm10x_tcgen05_guardrail_trap_col_being_dealloced_not_returned_by_alloc)
        /*002c*/ 	.word	0x00000000


	//----- nvinfo : EIATTR_FRAME_SIZE
	.align		4
.L_25:
        /*0030*/ 	.byte	0x04, 0x11
        /*0032*/ 	.short	(.L_27 - .L_26)
	.align		4
.L_26:
        /*0034*/ 	.word	index@(_ZN7cutlass13device_kernelINS_4gemm6kernel13GemmUniversalIN4cute5tupleIJiiiiEEENS1_10collective13CollectiveMmaINS1_35MainloopSm100TmaUmmaWarpSpecializedILi3ELi2ELi4ENS5_IJNS4_1CILi2EEESB_NSA_ILi1EEEEEEEENS5_IJNSA_ILi64EEESF_NSA_ILi128EEEEEENS_12float_e4m3_tENS5_IJlSC_lEEESI_SJ_NS4_8TiledMMAINS4_8MMA_AtomIJNS4_10MMA_TraitsINS4_19SM100_MMA_F8F6F4_SSEJSI_SI_fSF_SF_NS4_17integral_constantINS4_4UMMA5MajorELSQ_0EEESR_NSO_INSP_7ScaleInELSS_0EEEST_EEEEEENS4_6LayoutINS5_IJSC_SC_SC_EEENS5_IJNSA_ILi0EEESY_SY_EEEEENS5_IJNS4_10UnderscoreES11_S11_EEEEENS4_23SM90_TMA_LOAD_MULTICASTENS4_14ComposedLayoutINS4_7SwizzleILi3ELi4ELi3EEENS4_18smem_ptr_flag_bitsILi8EEENSW_INS5_IJNSA_ILi8EEESG_EEENS5_IJSG_SC_EEEEEEEvNS4_8identityES14_S1E_vS1F_EENS_8epilogue10collective18CollectiveEpilogueINS1H_23Sm100TmaWarpSpecializedILi1ELi1ELi32ELb0ELb0EEEJSH_NS5_IJNSW_ISF_SC_EES1M_EEESI_SJ_SI_SJ_NS1H_6fusion15FusionCallbacksIS1L_NS1O_17LinearCombinationISI_fSI_fLNS_15FloatRoundStyleE2EEESH_S1N_JEEENS4_5SM1004TMEM4LOAD26SM100_TMEM_LOAD_16dp32b32xENS4_13SM90_TMA_LOADENS15_INS16_ILi2ELi4ELi3EEES19_NSW_INS5_IJS1A_SF_EEENS5_IJSF_SC_EEEEEEENS4_39AutoVectorizingCopyWithAssumedAlignmentILi128EEENS4_14SM90_TMA_STOREES23_S25_S25_EEEvvEEEEvNT_6ParamsE)
        /*0038*/ 	.word	0x00000000


	//----- nvinfo : EIATTR_MIN_STACK_SIZE
	.align		4
.L_27:
        /*003c*/ 	.byte	0x04, 0x12
        /*003e*/ 	.short	(.L_29 - .L_28)
	.align		4
.L_28:
        /*0040*/ 	.word	index@(_ZN7cutlass13device_kernelINS_4gemm6kernel13GemmUniversalIN4cute5tupleIJiiiiEEENS1_10collective13CollectiveMmaINS1_35MainloopSm100TmaUmmaWarpSpecializedILi3ELi2ELi4ENS5_IJNS4_1CILi2EEESB_NSA_ILi1EEEEEEEENS5_IJNSA_ILi64EEESF_NSA_ILi128EEEEEENS_12float_e4m3_tENS5_IJlSC_lEEESI_SJ_NS4_8TiledMMAINS4_8MMA_AtomIJNS4_10MMA_TraitsINS4_19SM100_MMA_F8F6F4_SSEJSI_SI_fSF_SF_NS4_17integral_constantINS4_4UMMA5MajorELSQ_0EEESR_NSO_INSP_7ScaleInELSS_0EEEST_EEEEEENS4_6LayoutINS5_IJSC_SC_SC_EEENS5_IJNSA_ILi0EEESY_SY_EEEEENS5_IJNS4_10UnderscoreES11_S11_EEEEENS4_23SM90_TMA_LOAD_MULTICASTENS4_14ComposedLayoutINS4_7SwizzleILi3ELi4ELi3EEENS4_18smem_ptr_flag_bitsILi8EEENSW_INS5_IJNSA_ILi8EEESG_EEENS5_IJSG_SC_EEEEEEEvNS4_8identityES14_S1E_vS1F_EENS_8epilogue10collective18CollectiveEpilogueINS1H_23Sm100TmaWarpSpecializedILi1ELi1ELi32ELb0ELb0EEEJSH_NS5_IJNSW_ISF_SC_EES1M_EEESI_SJ_SI_SJ_NS1H_6fusion15FusionCallbacksIS1L_NS1O_17LinearCombinationISI_fSI_fLNS_15FloatRoundStyleE2EEESH_S1N_JEEENS4_5SM1004TMEM4LOAD26SM100_TMEM_LOAD_16dp32b32xENS4_13SM90_TMA_LOADENS15_INS16_ILi2ELi4ELi3EEES19_NSW_INS5_IJS1A_SF_EEENS5_IJSF_SC_EEEEEEENS4_39AutoVectorizingCopyWithAssumedAlignmentILi128EEENS4_14SM90_TMA_STOREES23_S25_S25_EEEvvEEEEvNT_6ParamsE)
        /*0044*/ 	.word	0x00000000
.L_29:


//--------------------- .nv.compat                --------------------------
	.section	.nv.compat,"",@"SHT_CUDA_COMPAT_INFO"
	.align	4
        /*0000*/ 	.byte	0x02, 0x09, 0x01, 0x00, 0x02, 0x02, 0x02, 0x00, 0x02, 0x05, 0x05, 0x00, 0x03, 0x07, 0x01, 0x01
        /*0010*/ 	.byte	0x02, 0x03, 0x01, 0x00, 0x02, 0x06, 0x01, 0x00, 0x04, 0x0b, 0x08, 0x00, 0x09, 0x00, 0x00, 0x00
        /*0020*/ 	.byte	0x00, 0x00, 0x00, 0x00


//--------------------- .nv.info._ZN7cutlass13device_kernelINS_4gemm6kernel13GemmUniversalIN4cute5tupleIJiiiiEEENS1_10collective13CollectiveMmaINS1_35MainloopSm100TmaUmmaWarpSpecializedILi3ELi2ELi4ENS5_IJNS4_1CILi2EEESB_NSA_ILi1EEEEEEEENS5_IJNSA_ILi64EEESF_NSA_ILi128EEEEEENS_12float_e4m3_tENS5_IJlSC_lEEESI_SJ_NS4_8TiledMMAINS4_8MMA_AtomIJNS4_10MMA_TraitsINS4_19SM100_MMA_F8F6F4_SSEJSI_SI_fSF_SF_NS4_17integral_constantINS4_4UMMA5MajorELSQ_0EEESR_NSO_INSP_7ScaleInELSS_0EEEST_EEEEEENS4_6LayoutINS5_IJSC_SC_SC_EEENS5_IJNSA_ILi0EEESY_SY_EEEEENS5_IJNS4_10UnderscoreES11_S11_EEEEENS4_23SM90_TMA_LOAD_MULTICASTENS4_14ComposedLayoutINS4_7SwizzleILi3ELi4ELi3EEENS4_18smem_ptr_flag_bitsILi8EEENSW_INS5_IJNSA_ILi8EEESG_EEENS5_IJSG_SC_EEEEEEEvNS4_8identityES14_S1E_vS1F_EENS_8epilogue10collective18CollectiveEpilogueINS1H_23Sm100TmaWarpSpecializedILi1ELi1ELi32ELb0ELb0EEEJSH_NS5_IJNSW_ISF_SC_EES1M_EEESI_SJ_SI_SJ_NS1H_6fusion15FusionCallbacksIS1L_NS1O_17LinearCombinationISI_fSI_fLNS_15FloatRoundStyleE2EEESH_S1N_JEEENS4_5SM1004TMEM4LOAD26SM100_TMEM_LOAD_16dp32b32xENS4_13SM90_TMA_LOADENS15_INS16_ILi2ELi4ELi3EEES19_NSW_INS5_IJS1A_SF_EEENS5_IJSF_SC_EEEEEEENS4_39AutoVectorizingCopyWithAssumedAlignmentILi128EEENS4_14SM90_TMA_STOREES23_S25_S25_EEEvvEEEEvNT_6ParamsE --------------------------
	.section	.nv.info._ZN7cutlass13device_kernelINS_4gemm6kernel13GemmUniversalIN4cute5tupleIJiiiiEEENS1_10collective13CollectiveMmaINS1_35MainloopSm100TmaUmmaWarpSpecializedILi3ELi2ELi4ENS5_IJNS4_1CILi2EEESB_NSA_ILi1EEEEEEEENS5_IJNSA_ILi64EEESF_NSA_ILi128EEEEEENS_12float_e4m3_tENS5_IJlSC_lEEESI_SJ_NS4_8TiledMMAINS4_8MMA_AtomIJNS4_10MMA_TraitsINS4_19SM100_MMA_F8F6F4_SSEJSI_SI_fSF_SF_NS4_17integral_constantINS4_4UMMA5MajorELSQ_0EEESR_NSO_INSP_7ScaleInELSS_0EEEST_EEEEEENS4_6LayoutINS5_IJSC_SC_SC_EEENS5_IJNSA_ILi0EEESY_SY_EEEEENS5_IJNS4_10UnderscoreES11_S11_EEEEENS4_23SM90_TMA_LOAD_MULTICASTENS4_14ComposedLayoutINS4_7SwizzleILi3ELi4ELi3EEENS4_18smem_ptr_flag_bitsILi8EEENSW_INS5_IJNSA_ILi8EEESG_EEENS5_IJSG_SC_EEEEEEEvNS4_8identityES14_S1E_vS1F_EENS_8epilogue10collective18CollectiveEpilogueINS1H_23Sm100TmaWarpSpecializedILi1ELi1ELi32ELb0ELb0EEEJSH_NS5_IJNSW_ISF_SC_EES1M_EEESI_SJ_SI_SJ_NS1H_6fusion15FusionCallbacksIS1L_NS1O_17LinearCombinationISI_fSI_fLNS_15FloatRoundStyleE2EEESH_S1N_JEEENS4_5SM1004TMEM4LOAD26SM100_TMEM_LOAD_16dp32b32xENS4_13SM90_TMA_LOADENS15_INS16_ILi2ELi4ELi3EEES19_NSW_INS5_IJS1A_SF_EEENS5_IJSF_SC_EEEEEEENS4_39AutoVectorizingCopyWithAssumedAlignmentILi128EEENS4_14SM90_TMA_STOREES23_S25_S25_EEEvvEEEEvNT_6ParamsE,"",@"SHT_CUDA_INFO"
	.sectionflags	@""
	.align	4


	//----- nvinfo : EIATTR_CUDA_API_VERSION
	.align		4
        /*0000*/ 	.byte	0x04, 0x37
        /*0002*/ 	.short	(.L_31 - .L_30)
.L_30:
        /*0004*/ 	.word	0x00000082


	//----- nvinfo : EIATTR_KPARAM_INFO
	.align		4
.L_31:
        /*0008*/ 	.byte	0x04, 0x17
        /*000a*/ 	.short	(.L_33 - .L_32)
.L_32:
        /*000c*/ 	.word	0x00000000
        /*0010*/ 	.short	0x0000
        /*0012*/ 	.short	0x0000
        /*0014*/ 	.byte	0x00, 0xf0, 0x01, 0x20


	//----- nvinfo : EIATTR_AT_ENTRY_FRAGMENTS
	.align		4
.L_33:
        /*0018*/ 	.byte	0x04, 0x4f
        /*001a*/ 	.short	(.L_35 - .L_34)


	//   ....[0]....
.L_34:
        /*001c*/ 	.word	0x00000006


	//----- nvinfo : EIATTR_RESERVED_SMEM_USED
	.align		4
.L_35:
        /*0020*/ 	.byte	0x01, 0x41
	.zero		2


	//----- nvinfo : EIATTR_SPARSE_MMA_MASK
	.align		4
        /*0024*/ 	.byte	0x03, 0x50
        /*0026*/ 	.short	0x0000


	//----- nvinfo : EIATTR_TCGEN05_1CTA_USED
	.align		4
        /*0028*/ 	.byte	0x01, 0x51
	.zero		2


	//----- nvinfo : EIATTR_MAXREG_COUNT
	.align		4
        /*002c*/ 	.byte	0x03, 0x1b
        /*002e*/ 	.short	0x00ff


	//----- nvinfo : EIATTR_NUM_BARRIERS
	.align		4
        /*0030*/ 	.byte	0x02, 0x4c
        /*0032*/ 	.byte	0x07
	.zero		1


	//----- nvinfo : EIATTR_EXTERNS
	.align		4
        /*0034*/ 	.byte	0x04, 0x0f
        /*0036*/ 	.short	(.L_37 - .L_36)


	//   ....[0]....
	.align		4
.L_36:
        /*0038*/ 	.word	index@(__assertfail)


	//----- nvinfo : EIATTR_MERCURY_ISA_VERSION
	.align		4
.L_37:
        /*003c*/ 	.byte	0x03, 0x5f
        /*003e*/ 	.short	0x0101


	//----- nvinfo : EIATTR_INT_WARP_WIDE_INSTR_OFFSETS
	.align		4
        /*0040*/ 	.byte	0x04, 0x31
        /*0042*/ 	.short	(.L_39 - .L_38)


	//   ....[0]....
.L_38:
        /*0044*/ 	.word	0x00003d10


	//   ....[1]....
        /*0048*/ 	.word	0x00003d40


	//   ....[2]....
        /*004c*/ 	.word	0x00003d60


	//   ....[3]....
        /*0050*/ 	.word	0x00004890


	//   ....[4]....
        /*0054*/ 	.word	0x00004940


	//----- nvinfo : EIATTR_COOP_GROUP_MASK_REGIDS
	.align		4
.L_39:
        /*0058*/ 	.byte	0x04, 0x29
        /*005a*/ 	.short	(.L_41 - .L_40)


	//   ....[0]....
.L_40:
        /*005c*/ 	.word	0xffffffff


	//   ....[1]....
        /*0060*/ 	.word	0xffffffff


	//   ....[2]....
        /*0064*/ 	.word	0xffffffff


	//   ....[3]....
        /*0068*/ 	.word	0xffffffff


	//   ....[4]....
        /*006c*/ 	.word	0xffffffff


	//   ....[5]....
        /*0070*/ 	.word	0xffffffff


	//   ....[6]....
        /*0074*/ 	.word	0xffffffff


	//   ....[7]....
        /*0078*/ 	.word	0xffffffff


	//   ....[8]....
        /*007c*/ 	.word	0xffffffff


	//   ....[9]....
        /*0080*/ 	.word	0xffffffff


	//   ....[10]....
        /*0084*/ 	.word	0xffffffff


	//   ....[11]....
        /*0088*/ 	.word	0xffffffff


	//   ....[12]....
        /*008c*/ 	.word	0xffffffff


	//   ....[13]....
        /*0090*/ 	.word	0xffffffff


	//----- nvinfo : EIATTR_COOP_GROUP_INSTR_OFFSETS
	.align		4
.L_41:
        /*0094*/ 	.byte	0x04, 0x28
        /*0096*/ 	.short	(.L_43 - .L_42)


	//   ....[0]....
.L_42:
        /*0098*/ 	.word	0x00000080


	//   ....[1]....
        /*009c*/ 	.word	0x000004e0


	//   ....[2]....
        /*00a0*/ 	.word	0x00000670


	//   ....[3]....
        /*00a4*/ 	.word	0x000007b0


	//   ....[4]....
        /*00a8*/ 	.word	0x000008b0


	//   ....[5]....
        /*00ac*/ 	.word	0x00000a20


	//   ....[6]....
        /*00b0*/ 	.word	0x00000bc0


	//   ....[7]....
        /*00b4*/ 	.word	0x00000d70


	//   ....[8]....
        /*00b8*/ 	.word	0x000020f0


	//   ....[9]....
        /*00bc*/ 	.word	0x00002f00


	//   ....[10]....
        /*00c0*/ 	.word	0x00003110


	//   ....[11]....
        /*00c4*/ 	.word	0x00003140


	//   ....[12]....
        /*00c8*/ 	.word	0x00003bf0


	//   ....[13]....
        /*00cc*/ 	.word	0x00003e20


	//----- nvinfo : EIATTR_VRC_CTA_INIT_COUNT
	.align		4
.L_43:
        /*00d0*/ 	.byte	0x02, 0x4a
        /*00d2*/ 	.byte	0x80
	.zero		1


	//----- nvinfo : EIATTR_SYSCALL_OFFSETS
	.align		4
        /*00d4*/ 	.byte	0x04, 0x46
        /*00d6*/ 	.short	(.L_45 - .L_44)


	//   ....[0]....
.L_44:
        /*00d8*/ 	.word	0x000054b0


	//   ....[1]....
        /*00dc*/ 	.word	0x000055f0


	//   ....[2]....
        /*00e0*/ 	.word	0x00005d70


	//----- nvinfo : EIATTR_MBARRIER_INSTR_OFFSETS
	.align		4
.L_45:
        /*00e4*/ 	.byte	0x04, 0x39
        /*00e6*/ 	.short	(.L_47 - .L_46)


	//   ....[0]....
.L_46:
        /*00e8*/ 	.word	0x00000600
        /*00ec*/ 	.word	0x000000ff
        /*00f0*/ 	.word	0x00000000
        /*00f4*/ 	.short	0x0100
        /*00f6*/ 	.byte	0x04
	.zero		1


	//   ....[1]....
        /*00f8*/ 	.word	0x00000610
        /*00fc*/ 	.word	0x000000ff
        /*0100*/ 	.word	0x00000018
        /*0104*/ 	.short	0x0100
        /*0106*/ 	.byte	0x04
	.zero		1


	//   ....[2]....
        /*0108*/ 	.word	0x00000620
        /*010c*/ 	.word	0x000000ff
        /*0110*/ 	.word	0x00000008
        /*0114*/ 	.short	0x0100
        /*0116*/ 	.byte	0x04
	.zero		1


	//   ....[3]....
        /*0118*/ 	.word	0x00000630
        /*011c*/ 	.word	0x000000ff
        /*0120*/ 	.word	0x00000020
        /*0124*/ 	.short	0x0100
        /*0126*/ 	.byte	0x04
	.zero		1


	//   ....[4]....
        /*0128*/ 	.word	0x00000640
        /*012c*/ 	.word	0x000000ff
        /*0130*/ 	.word	0x00000010
        /*0134*/ 	.short	0x0100
        /*0136*/ 	.byte	0x04
	.zero		1


	//   ....[5]....
        /*0138*/ 	.word	0x00000650
        /*013c*/ 	.word	0x000000ff
        /*0140*/ 	.word	0x00000028
        /*0144*/ 	.short	0x0100
        /*0146*/ 	.byte	0x04
	.zero		1


	//   ....[6]....
        /*0148*/ 	.word	0x00000780
        /*014c*/ 	.word	0x000000ff
        /*0150*/ 	.word	0x00000030
        /*0154*/ 	.short	0x0100
        /*0156*/ 	.byte	0x04
	.zero		1


	//   ....[7]....
        /*0158*/ 	.word	0x00000790
        /*015c*/ 	.word	0x000000ff
        /*0160*/ 	.word	0x00000038
        /*0164*/ 	.short	0x0100
        /*0166*/ 	.byte	0x04
	.zero		1


	//   ....[8]....
        /*0168*/ 	.word	0x00000880
        /*016c*/ 	.word	0x000000ff
        /*0170*/ 	.word	0x00000040
        /*0174*/ 	.short	0x0100
        /*0176*/ 	.byte	0x06
	.zero		1


	//   ....[9]....
        /*0178*/ 	.word	0x00000890
        /*017c*/ 	.word	0x000000ff
        /*0180*/ 	.word	0x00000048
        /*0184*/ 	.short	0x0100
        /*0186*/ 	.byte	0x06
	.zero		1


	//   ....[10]....
        /*0188*/ 	.word	0x000009d0
        /*018c*/ 	.word	0x000000ff
        /*0190*/ 	.word	0x00000050
        /*0194*/ 	.short	0x0100
        /*0196*/ 	.byte	0x06
	.zero		1


	//   ....[11]....
        /*0198*/ 	.word	0x000009e0
        /*019c*/ 	.word	0x000000ff
        /*01a0*/ 	.word	0x00000060
        /*01a4*/ 	.short	0x0100
        /*01a6*/ 	.byte	0x06
	.zero		1


	//   ....[12]....
        /*01a8*/ 	.word	0x000009f0
        /*01ac*/ 	.word	0x000000ff
        /*01b0*/ 	.word	0x00000058
        /*01b4*/ 	.short	0x0100
        /*01b6*/ 	.byte	0x06
	.zero		1


	//   ....[13]....
        /*01b8*/ 	.word	0x00000a00
        /*01bc*/ 	.word	0x000000ff
        /*01c0*/ 	.word	0x00000068
        /*01c4*/ 	.short	0x0100
        /*01c6*/ 	.byte	0x06
	.zero		1


	//   ....[14]....
        /*01c8*/ 	.word	0x00000b30
        /*01cc*/ 	.word	0x000000ff
        /*01d0*/ 	.word	0x00000070
        /*01d4*/ 	.short	0x0100
        /*01d6*/ 	.byte	0x04
	.zero		1


	//   ....[15]....
        /*01d8*/ 	.word	0x00000b40
        /*01dc*/ 	.word	0x000000ff
        /*01e0*/ 	.word	0x00000090
        /*01e4*/ 	.short	0x0100
        /*01e6*/ 	.byte	0x04
	.zero		1


	//   ....[16]....
        /*01e8*/ 	.word	0x00000b50
        /*01ec*/ 	.word	0x000000ff
        /*01f0*/ 	.word	0x00000078
        /*01f4*/ 	.short	0x0100
        /*01f6*/ 	.byte	0x04
	.zero		1


	//   ....[17]....
        /*01f8*/ 	.word	0x00000b60
        /*01fc*/ 	.word	0x000000ff
        /*0200*/ 	.word	0x00000098
        /*0204*/ 	.short	0x0100
        /*0206*/ 	.byte	0x04
	.zero		1


	//   ....[18]....
        /*0208*/ 	.word	0x00000b70
        /*020c*/ 	.word	0x000000ff
        /*0210*/ 	.word	0x00000080
        /*0214*/ 	.short	0x0100
        /*0216*/ 	.byte	0x04
	.zero		1


	//   ....[19]....
        /*0218*/ 	.word	0x00000b80
        /*021c*/ 	.word	0x000000ff
        /*0220*/ 	.word	0x000000a0
        /*0224*/ 	.short	0x0100
        /*0226*/ 	.byte	0x04
	.zero		1


	//   ....[20]....
        /*0228*/ 	.word	0x00000b90
        /*022c*/ 	.word	0x000000ff
        /*0230*/ 	.word	0x00000088
        /*0234*/ 	.short	0x0100
        /*0236*/ 	.byte	0x04
	.zero		1


	//   ....[21]....
        /*0238*/ 	.word	0x00000ba0
        /*023c*/ 	.word	0x000000ff
        /*0240*/ 	.word	0x000000a8
        /*0244*/ 	.short	0x0100
        /*0246*/ 	.byte	0x04
	.zero		1


	//   ....[22]....
        /*0248*/ 	.word	0x00000c90
        /*024c*/ 	.word	0x000000ff
        /*0250*/ 	.word	0x000000b0
        /*0254*/ 	.short	0x0100
        /*0256*/ 	.byte	0x04
	.zero		1


	//   ....[23]....
        /*0258*/ 	.word	0x00000ca0
        /*025c*/ 	.word	0x000000ff
        /*0260*/ 	.word	0x000000c0
        /*0264*/ 	.short	0x0100
        /*0266*/ 	.byte	0x04
	.zero		1


	//   ....[24]....
        /*0268*/ 	.word	0x00000cb0
        /*026c*/ 	.word	0x000000ff
        /*0270*/ 	.word	0x000000b8
        /*0274*/ 	.short	0x0100
        /*0276*/ 	.byte	0x04
	.zero		1


	//   ....[25]....
        /*0278*/ 	.word	0x00000cc0
        /*027c*/ 	.word	0x000000ff
        /*0280*/ 	.word	0x000000c8
        /*0284*/ 	.short	0x0100
        /*0286*/ 	.byte	0x04
	.zero		1


	//   ....[26]....
        /*0288*/ 	.word	0x00001920
        /*028c*/ 	.word	0x00000000
        /*0290*/ 	.word	0x000000c0
        /*0294*/ 	.short	0x010a
        /*0296*/ 	.byte	0xff
	.zero		1


	//   ....[27]....
        /*0298*/ 	.word	0x00001950
        /*029c*/ 	.word	0x00000000
        /*02a0*/ 	.word	0x000000b0
        /*02a4*/ 	.short	0x0101
        /*02a6*/ 	.byte	0xff
	.zero		1


	//   ....[28]....
        /*02a8*/ 	.word	0x00001a30
        /*02ac*/ 	.word	0x000000ff
        /*02b0*/ 	.word	0x00000018
        /*02b4*/ 	.short	0x010a
        /*02b6*/ 	.byte	0x04
	.zero		1


	//   ....[29]....
        /*02b8*/ 	.word	0x00001ab0
        /*02bc*/ 	.word	0x000000ff
        /*02c0*/ 	.word	0x00000018
        /*02c4*/ 	.short	0x010a
        /*02c6*/ 	.byte	0x21
	.zero		1


	//   ....[30]....
        /*02c8*/ 	.word	0x00001c40
        /*02cc*/ 	.word	0x000000ff
        /*02d0*/ 	.word	0x00000018
        /*02d4*/ 	.short	0x010a
        /*02d6*/ 	.byte	0x08
	.zero		1


	//   ....[31]....
        /*02d8*/ 	.word	0x00001d80
        /*02dc*/ 	.word	0x000000ff
        /*02e0*/ 	.word	0x00000048
        /*02e4*/ 	.short	0x0101
        /*02e6*/ 	.byte	0x06
	.zero		1


	//   ....[32]....
        /*02e8*/ 	.word	0x00001da0
        /*02ec*/ 	.word	0x000000ff
        /*02f0*/ 	.word	0x00000018
        /*02f4*/ 	.short	0x010a
        /*02f6*/ 	.byte	0x04
	.zero		1


	//   ....[33]....
        /*02f8*/ 	.word	0x00001e20
        /*02fc*/ 	.word	0x000000ff
        /*0300*/ 	.word	0x00000018
        /*0304*/ 	.short	0x010a
        /*0306*/ 	.byte	0x11
	.zero		1


	//   ....[34]....
        /*0308*/ 	.word	0x00001fb0
        /*030c*/ 	.word	0x000000ff
        /*0310*/ 	.word	0x00000018
        /*0314*/ 	.short	0x010a
        /*0316*/ 	.byte	0x07
	.zero		1


	//   ....[35]....
        /*0318*/ 	.word	0x00002120
        /*031c*/ 	.word	0x00000003
        /*0320*/ 	.word	0x00000050
        /*0324*/ 	.short	0x010a
        /*0326*/ 	.byte	0xff
	.zero		1


	//   ....[36]....
        /*0328*/ 	.word	0x00002270
        /*032c*/ 	.word	0x00000000
        /*0330*/ 	.word	0x00000000
        /*0334*/ 	.short	0x0101
        /*0336*/ 	.byte	0xff
	.zero		1


	//   ....[37]....
        /*0338*/ 	.word	0x00002810
        /*033c*/ 	.word	0x000000ff
        /*0340*/ 	.word	0x00000000
        /*0344*/ 	.short	0x010a
        /*0346*/ 	.byte	0x04
	.zero		1


	//   ....[38]....
        /*0348*/ 	.word	0x000028a0
        /*034c*/ 	.word	0x000000ff
        /*0350*/ 	.word	0x00000000
        /*0354*/ 	.short	0x010a
        /*0356*/ 	.byte	0x05
	.zero		1


	//   ....[39]....
        /*0358*/ 	.word	0x00002940
        /*035c*/ 	.word	0x00000000
        /*0360*/ 	.word	0x00000000
        /*0364*/ 	.short	0x010a
        /*0366*/ 	.byte	0xff
	.zero		1


	//   ....[40]....
        /*0368*/ 	.word	0x00002a60
        /*036c*/ 	.word	0x00000002
        /*0370*/ 	.word	0x000000b0
        /*0374*/ 	.short	0x010a
        /*0376*/ 	.byte	0xff
	.zero		1


	//   ....[41]....
        /*0378*/ 	.word	0x00002ad0
        /*037c*/ 	.word	0x00000002
        /*0380*/ 	.word	0x00000000
        /*0384*/ 	.short	0x0101
        /*0386*/ 	.byte	0xff
	.zero		1


	//   ....[42]....
        /*0388*/ 	.word	0x00002af0
        /*038c*/ 	.word	0x000000ff
        /*0390*/ 	.word	0x00000060
        /*0394*/ 	.short	0x010a
        /*0396*/ 	.byte	0x04
	.zero		1


	//   ....[43]....
        /*0398*/ 	.word	0x00002c10
        /*039c*/ 	.word	0x00000002
        /*03a0*/ 	.word	0x00000050
        /*03a4*/ 	.short	0x010a
        /*03a6*/ 	.byte	0xff
	.zero		1


	//   ....[44]....
        /*03a8*/ 	.word	0x00002d10
        /*03ac*/ 	.word	0x00000002
        /*03b0*/ 	.word	0x00000000
        /*03b4*/ 	.short	0x0101
        /*03b6*/ 	.byte	0xff
	.zero		1


	//   ....[45]....
        /*03b8*/ 	.word	0x00002da0
        /*03bc*/ 	.word	0x000000ff
        /*03c0*/ 	.word	0x00000060
        /*03c4*/ 	.short	0x0106
        /*03c6*/ 	.byte	0x04
	.zero		1


	//   ....[46]....
        /*03c8*/ 	.word	0x00002dc0
        /*03cc*/ 	.word	0x000000ff
        /*03d0*/ 	.word	0x00000060
        /*03d4*/ 	.short	0x010a
        /*03d6*/ 	.byte	0x04
	.zero		1


	//   ....[47]....
        /*03d8*/ 	.word	0x00002e50
        /*03dc*/ 	.word	0x000000ff
        /*03e0*/ 	.word	0x00000060
        /*03e4*/ 	.short	0x0106
        /*03e6*/ 	.byte	0x07
	.zero		1


	//   ....[48]....
        /*03e8*/ 	.word	0x00002e90
        /*03ec*/ 	.word	0x00000000
        /*03f0*/ 	.word	0x00000060
        /*03f4*/ 	.short	0x010a
        /*03f6*/ 	.byte	0xff
	.zero		1


	//   ....[49]....
        /*03f8*/ 	.word	0x000033e0
        /*03fc*/ 	.word	0x00000000
        /*0400*/ 	.word	0x00000050
        /*0404*/ 	.short	0x010a
        /*0406*/ 	.byte	0xff
	.zero		1


	//   ....[50]....
        /*0408*/ 	.word	0x000034e0
        /*040c*/ 	.word	0x00000003
        /*0410*/ 	.word	0x00000000
        /*0414*/ 	.short	0x0101
        /*0416*/ 	.byte	0xff
	.zero		1


	//   ....[51]....
        /*0418*/ 	.word	0x000034f0
        /*041c*/ 	.word	0x000000ff
        /*0420*/ 	.word	0x00000000
        /*0424*/ 	.short	0x010a
        /*0426*/ 	.byte	0x04
	.zero		1


	//   ....[52]....
        /*0428*/ 	.word	0x00003570
        /*042c*/ 	.word	0x000000ff
        /*0430*/ 	.word	0x00000090
        /*0434*/ 	.short	0x010a
        /*0436*/ 	.byte	0x1f
	.zero		1


	//   ....[53]....
        /*0438*/ 	.word	0x00003650
        /*043c*/ 	.word	0x000000ff
        /*0440*/ 	.word	0x00000000
        /*0444*/ 	.short	0x010a
        /*0446*/ 	.byte	0x05
	.zero		1


	//   ....[54]....
        /*0448*/ 	.word	0x00003790
        /*044c*/ 	.word	0x000000ff
        /*0450*/ 	.word	0x00000000
        /*0454*/ 	.short	0x010a
        /*0456*/ 	.byte	0x04
	.zero		1


	//   ....[55]....
        /*0458*/ 	.word	0x00003a20
        /*045c*/ 	.word	0x000000ff
        /*0460*/ 	.word	0x00000000
        /*0464*/ 	.short	0x010a
        /*0466*/ 	.byte	0x04
	.zero		1


	//   ....[56]....
        /*0468*/ 	.word	0x00003ab0
        /*046c*/ 	.word	0x000000ff
        /*0470*/ 	.word	0x00000000
        /*0474*/ 	.short	0x010a
        /*0476*/ 	.byte	0x05
	.zero		1


	//   ....[57]....
        /*0478*/ 	.word	0x00003b40
        /*047c*/ 	.word	0x000000ff
        /*0480*/ 	.word	0x00000000
        /*0484*/ 	.short	0x010a
        /*0486*/ 	.byte	0x05
	.zero		1


	//   ....[58]....
        /*0488*/ 	.word	0x00003bd0
        /*048c*/ 	.word	0x000000ff
        /*0490*/ 	.word	0x00000000
        /*0494*/ 	.short	0x010a
        /*0496*/ 	.byte	0x04
	.zero		1


	//   ....[59]....
        /*0498*/ 	.word	0x00004070
        /*049c*/ 	.word	0x00000007
        /*04a0*/ 	.word	0x00000050
        /*04a4*/ 	.short	0x010a
        /*04a6*/ 	.byte	0xff
	.zero		1


	//   ....[60]....
        /*04a8*/ 	.word	0x000041e0
        /*04ac*/ 	.word	0x00000000
        /*04b0*/ 	.word	0x00000000
        /*04b4*/ 	.short	0x0101
        /*04b6*/ 	.byte	0xff
	.zero		1


	//   ....[61]....
        /*04b8*/ 	.word	0x00004650
        /*04bc*/ 	.word	0x000000ff
        /*04c0*/ 	.word	0x00000048
        /*04c4*/ 	.short	0x010a
        /*04c6*/ 	.byte	0x11
	.zero		1


	//   ....[62]....
        /*04c8*/ 	.word	0x000047d0
        /*04cc*/ 	.word	0x000000ff
        /*04d0*/ 	.word	0x00000038
        /*04d4*/ 	.short	0x010a
        /*04d6*/ 	.byte	0x11
	.zero		1


	//   ....[63]....
        /*04d8*/ 	.word	0x000049e0
        /*04dc*/ 	.word	0x000000ff
        /*04e0*/ 	.word	0x00000030
        /*04e4*/ 	.short	0x010b
        /*04e6*/ 	.byte	0x11
	.zero		1


	//   ....[64]....
        /*04e8*/ 	.word	0x000049f0
        /*04ec*/ 	.word	0x000000ff
        /*04f0*/ 	.word	0x00000000
        /*04f4*/ 	.short	0x0101
        /*04f6*/ 	.byte	0x30
	.zero		1


	//   ....[65]....
        /*04f8*/ 	.word	0x00004a30
        /*04fc*/ 	.word	0x00000000
        /*0500*/ 	.word	0x00000038
        /*0504*/ 	.short	0x010a
        /*0506*/ 	.byte	0xff
	.zero		1


	//   ....[66]....
        /*0508*/ 	.word	0x00004d70
        /*050c*/ 	.word	0x00000003
        /*0510*/ 	.word	0x00000050
        /*0514*/ 	.short	0x010a
        /*0516*/ 	.byte	0xff
	.zero		1


	//   ....[67]....
        /*0518*/ 	.word	0x00004ef0
        /*051c*/ 	.word	0x00000000
        /*0520*/ 	.word	0x00000000
        /*0524*/ 	.short	0x0101
        /*0526*/ 	.byte	0xff
	.zero		1


	//   ....[68]....
        /*0528*/ 	.word	0x00005950
        /*052c*/ 	.word	0x000000ff
        /*0530*/ 	.word	0x00000030
        /*0534*/ 	.short	0x010a
        /*0536*/ 	.byte	0x2c
	.zero		1


	//   ....[69]....
        /*0538*/ 	.word	0x00005960
        /*053c*/ 	.word	0x00000016
        /*0540*/ 	.word	0x00000070
        /*0544*/ 	.short	0x010a
        /*0546*/ 	.byte	0xff
	.zero		1


	//   ....[70]....
        /*0548*/ 	.word	0x00005b10
        /*054c*/ 	.word	0x000000ff
        /*0550*/ 	.word	0x00000030
        /*0554*/ 	.short	0x010a
        /*0556*/ 	.byte	0x2c
	.zero		1


	//   ....[71]....
        /*0558*/ 	.word	0x00005bf0
        /*055c*/ 	.word	0x000000ff
        /*0560*/ 	.word	0x00000000
        /*0564*/ 	.short	0x0101
        /*0566*/ 	.byte	0x04
	.zero		1


	//   ....[72]....
        /*0568*/ 	.word	0x00005c50
        /*056c*/ 	.word	0x00000016
        /*0570*/ 	.word	0x00000070
        /*0574*/ 	.short	0x010a
        /*0576*/ 	.byte	0xff
	.zero		1


	//   ....[73]....
        /*0578*/ 	.word	0x00005fc0
        /*057c*/ 	.word	0x000000ff
        /*0580*/ 	.word	0x00000000
        /*0584*/ 	.short	0x0101
        /*0586*/ 	.byte	0x04
	.zero		1


	//   ....[74]....
        /*0588*/ 	.word	0x000068a0
        /*058c*/ 	.word	0x00000000
        /*0590*/ 	.word	0x000000c0
        /*0594*/ 	.short	0x010a
        /*0596*/ 	.byte	0xff
	.zero		1


	//   ....[75]....
        /*0598*/ 	.word	0x00006900
        /*059c*/ 	.word	0x00000000
        /*05a0*/ 	.word	0x00000018
        /*05a4*/ 	.short	0x010a
        /*05a6*/ 	.byte	0xff
	.zero		1


	//   ....[76]....
        /*05a8*/ 	.word	0x00006960
        /*05ac*/ 	.word	0x00000000
        /*05b0*/ 	.word	0x00000018
        /*05b4*/ 	.short	0x010a
        /*05b6*/ 	.byte	0xff
	.zero		1


	//   ....[77]....
        /*05b8*/ 	.word	0x000069b0
        /*05bc*/ 	.word	0x00000003
        /*05c0*/ 	.word	0x00000050
        /*05c4*/ 	.short	0x010a
        /*05c6*/ 	.byte	0xff
	.zero		1


	//   ....[78]....
        /*05c8*/ 	.word	0x00006a10
        /*05cc*/ 	.word	0x00000000
        /*05d0*/ 	.word	0x00000000
        /*05d4*/ 	.short	0x010a
        /*05d6*/ 	.byte	0xff
	.zero		1


	//   ....[79]....
        /*05d8*/ 	.word	0x00006a70
        /*05dc*/ 	.word	0x00000000
        /*05e0*/ 	.word	0x00000000
        /*05e4*/ 	.short	0x010a
        /*05e6*/ 	.byte	0xff
	.zero		1


	//   ....[80]....
        /*05e8*/ 	.word	0x00006ac0
        /*05ec*/ 	.word	0x00000002
        /*05f0*/ 	.word	0x000000b0
        /*05f4*/ 	.short	0x010a
        /*05f6*/ 	.byte	0xff
	.zero		1


	//   ....[81]....
        /*05f8*/ 	.word	0x00006b20
        /*05fc*/ 	.word	0x00000002
        /*0600*/ 	.word	0x00000060
        /*0604*/ 	.short	0x010a
        /*0606*/ 	.byte	0xff
	.zero		1


	//   ....[82]....
        /*0608*/ 	.word	0x00006b70
        /*060c*/ 	.word	0x00000002
        /*0610*/ 	.word	0x00000050
        /*0614*/ 	.short	0x010a
        /*0616*/ 	.byte	0xff
	.zero		1


	//   ....[83]....
        /*0618*/ 	.word	0x00006bd0
        /*061c*/ 	.word	0x00000000
        /*0620*/ 	.word	0x00000060
        /*0624*/ 	.short	0x010a
        /*0626*/ 	.byte	0xff
	.zero		1


	//   ....[84]....
        /*0628*/ 	.word	0x00006c20
        /*062c*/ 	.word	0x00000000
        /*0630*/ 	.word	0x00000050
        /*0634*/ 	.short	0x010a
        /*0636*/ 	.byte	0xff
	.zero		1


	//   ....[85]....
        /*0638*/ 	.word	0x00006c80
        /*063c*/ 	.word	0x00000002
        /*0640*/ 	.word	0x00000090
        /*0644*/ 	.short	0x010a
        /*0646*/ 	.byte	0xff
	.zero		1


	//   ....[86]....
        /*0648*/ 	.word	0x00006ce0
        /*064c*/ 	.word	0x00000000
        /*0650*/ 	.word	0x00000000
        /*0654*/ 	.short	0x010a
        /*0656*/ 	.byte	0xff
	.zero		1


	//   ....[87]....
        /*0658*/ 	.word	0x00006d40
        /*065c*/ 	.word	0x00000000
        /*0660*/ 	.word	0x00000000
        /*0664*/ 	.short	0x010a
        /*0666*/ 	.byte	0xff
	.zero		1


	//   ....[88]....
        /*0668*/ 	.word	0x00006da0
        /*066c*/ 	.word	0x00000000
        /*0670*/ 	.word	0x00000000
        /*0674*/ 	.short	0x010a
        /*0676*/ 	.byte	0xff
	.zero		1


	//   ....[89]....
        /*0678*/ 	.word	0x00006e00
        /*067c*/ 	.word	0x00000000
        /*0680*/ 	.word	0x00000000
        /*0684*/ 	.short	0x010a
        /*0686*/ 	.byte	0xff
	.zero		1


	//   ....[90]....
        /*0688*/ 	.word	0x00006e60
        /*068c*/ 	.word	0x00000000
        /*0690*/ 	.word	0x00000000
        /*0694*/ 	.short	0x010a
        /*0696*/ 	.byte	0xff
	.zero		1


	//   ....[91]....
        /*0698*/ 	.word	0x00006eb0
        /*069c*/ 	.word	0x00000007
        /*06a0*/ 	.word	0x00000050
        /*06a4*/ 	.short	0x010a
        /*06a6*/ 	.byte	0xff
	.zero		1


	//   ....[92]....
        /*06a8*/ 	.word	0x00006f10
        /*06ac*/ 	.word	0x00000000
        /*06b0*/ 	.word	0x00000048
        /*06b4*/ 	.short	0x010a
        /*06b6*/ 	.byte	0xff
	.zero		1


	//   ....[93]....
        /*06b8*/ 	.word	0x00006f70
        /*06bc*/ 	.word	0x00000000
        /*06c0*/ 	.word	0x00000038
        /*06c4*/ 	.short	0x010a
        /*06c6*/ 	.byte	0xff
	.zero		1


	//   ....[94]....
        /*06c8*/ 	.word	0x00006fc0
        /*06cc*/ 	.word	0x00000003
        /*06d0*/ 	.word	0x00000050
        /*06d4*/ 	.short	0x010a
        /*06d6*/ 	.byte	0xff
	.zero		1


	//   ....[95]....
        /*06d8*/ 	.word	0x00007020
        /*06dc*/ 	.word	0x00000000
        /*06e0*/ 	.word	0x00000030
        /*06e4*/ 	.short	0x010a
        /*06e6*/ 	.byte	0xff
	.zero		1


	//   ....[96]....
        /*06e8*/ 	.word	0x00007070
        /*06ec*/ 	.word	0x00000016
        /*06f0*/ 	.word	0x00000070
        /*06f4*/ 	.short	0x010a
        /*06f6*/ 	.byte	0xff
	.zero		1


	//----- nvinfo : EIATTR_NUM_MBARRIERS
	.align		4
.L_47:
        /*06f8*/ 	.byte	0x03, 0x38
        /*06fa*/ 	.short	0x001a


	//----- nvinfo : EIATTR_EXIT_INSTR_OFFSETS
	.align		4
        /*06fc*/ 	.byte	0x04, 0x1c
        /*06fe*/ 	.short	(.L_49 - .L_48)


	//   ....[0]....
.L_48:
        /*0700*/ 	.word	0x00002970


	//   ....[1]....
        /*0704*/ 	.word	0x00002e60


	//   ....[2]....
        /*0708*/ 	.word	0x00002ec0


	//   ....[3]....
        /*070c*/ 	.word	0x00003e30


	//   ....[4]....
        /*0710*/ 	.word	0x00004a60


	//   ....[5]....
        /*0714*/ 	.word	0x00004aa0


	//   ....[6]....
        /*0718*/ 	.word	0x00006890


	//----- nvinfo : EIATTR_MAX_THREADS
	.align		4
.L_49:
        /*071c*/ 	.byte	0x04, 0x05
        /*071e*/ 	.short	(.L_51 - .L_50)
.L_50:
        /*0720*/ 	.word	0x00000100
        /*0724*/ 	.word	0x00000001
        /*0728*/ 	.word	0x00000001


	//----- nvinfo : EIATTR_CRS_STACK_SIZE
	.align		4
.L_51:
        /*072c*/ 	.byte	0x04, 0x1e
        /*072e*/ 	.short	(.L_53 - .L_52)
.L_52:
        /*0730*/ 	.word	0x00000000


	//----- nvinfo : EIATTR_CBANK_PARAM_SIZE
	.align		4
.L_53:
        /*0734*/ 	.byte	0x03, 0x19
        /*0736*/ 	.short	0x0800


	//----- nvinfo : EIATTR_PARAM_CBANK
	.align		4
        /*0738*/ 	.byte	0x04, 0x0a
        /*073a*/ 	.short	(.L_55 - .L_54)
	.align		4
.L_54:
        /*073c*/ 	.word	index@(.nv.constant0._ZN7cutlass13device_kernelINS_4gemm6kernel13GemmUniversalIN4cute5tupleIJiiiiEEENS1_10collective13CollectiveMmaINS1_35MainloopSm100TmaUmmaWarpSpecializedILi3ELi2ELi4ENS5_IJNS4_1CILi2EEESB_NSA_ILi1EEEEEEEENS5_IJNSA_ILi64EEESF_NSA_ILi128EEEEEENS_12float_e4m3_tENS5_IJlSC_lEEESI_SJ_NS4_8TiledMMAINS4_8MMA_AtomIJNS4_10MMA_TraitsINS4_19SM100_MMA_F8F6F4_SSEJSI_SI_fSF_SF_NS4_17integral_constantINS4_4UMMA5MajorELSQ_0EEESR_NSO_INSP_7ScaleInELSS_0EEEST_EEEEEENS4_6LayoutINS5_IJSC_SC_SC_EEENS5_IJNSA_ILi0EEESY_SY_EEEEENS5_IJNS4_10UnderscoreES11_S11_EEEEENS4_23SM90_TMA_LOAD_MULTICASTENS4_14ComposedLayoutINS4_7SwizzleILi3ELi4ELi3EEENS4_18smem_ptr_flag_bitsILi8EEENSW_INS5_IJNSA_ILi8EEESG_EEENS5_IJSG_SC_EEEEEEEvNS4_8identityES14_S1E_vS1F_EENS_8epilogue10collective18CollectiveEpilogueINS1H_23Sm100TmaWarpSpecializedILi1ELi1ELi32ELb0ELb0EEEJSH_NS5_IJNSW_ISF_SC_EES1M_EEESI_SJ_SI_SJ_NS1H_6fusion15FusionCallbacksIS1L_NS1O_17LinearCombinationISI_fSI_fLNS_15FloatRoundStyleE2EEESH_S1N_JEEENS4_5SM1004TMEM4LOAD26SM100_TMEM_LOAD_16dp32b32xENS4_13SM90_TMA_LOADENS15_INS16_ILi2ELi4ELi3EEES19_NSW_INS5_IJS1A_SF_EEENS5_IJSF_SC_EEEEEEENS4_39AutoVectorizingCopyWithAssumedAlignmentILi128EEENS4_14SM90_TMA_STOREES23_S25_S25_EEEvvEEEEvNT_6ParamsE)
        /*0740*/ 	.short	0x0380
        /*0742*/ 	.short	0x0800


	//----- nvinfo : EIATTR_SW_WAR
	.align		4
.L_55:
        /*0744*/ 	.byte	0x04, 0x36
        /*0746*/ 	.short	(.L_57 - .L_56)
.L_56:
        /*0748*/ 	.word	0x00000008
.L_57:


//--------------------- .nv.callgraph             --------------------------
	.section	.nv.callgraph,"",@"SHT_CUDA_CALLGRAPH"
	.align	4
	.sectionentsize	8
	.align		4
        /*0000*/ 	.word	0x00000000
	.align		4
        /*0004*/ 	.word	0xffffffff
	.align		4
        /*0008*/ 	.word	index@(_ZN7cutlass13device_kernelINS_4gemm6kernel13GemmUniversalIN4cute5tupleIJiiiiEEENS1_10collective13CollectiveMmaINS1_35MainloopSm100TmaUmmaWarpSpecializedILi3ELi2ELi4ENS5_IJNS4_1CILi2EEESB_NSA_ILi1EEEEEEEENS5_IJNSA_ILi64EEESF_NSA_ILi128EEEEEENS_12float_e4m3_tENS5_IJlSC_lEEESI_SJ_NS4_8TiledMMAINS4_8MMA_AtomIJNS4_10MMA_TraitsINS4_19SM100_MMA_F8F6F4_SSEJSI_SI_fSF_SF_NS4_17integral_constantINS4_4UMMA5MajorELSQ_0EEESR_NSO_INSP_7ScaleInELSS_0EEEST_EEEEEENS4_6LayoutINS5_IJSC_SC_SC_EEENS5_IJNSA_ILi0EEESY_SY_EEEEENS5_IJNS4_10UnderscoreES11_S11_EEEEENS4_23SM90_TMA_LOAD_MULTICASTENS4_14ComposedLayoutINS4_7SwizzleILi3ELi4ELi3EEENS4_18smem_ptr_flag_bitsILi8EEENSW_INS5_IJNSA_ILi8EEESG_EEENS5_IJSG_SC_EEEEEEEvNS4_8identityES14_S1E_vS1F_EENS_8epilogue10collective18CollectiveEpilogueINS1H_23Sm100TmaWarpSpecializedILi1ELi1ELi32ELb0ELb0EEEJSH_NS5_IJNSW_ISF_SC_EES1M_EEESI_SJ_SI_SJ_NS1H_6fusion15FusionCallbacksIS1L_NS1O_17LinearCombinationISI_fSI_fLNS_15FloatRoundStyleE2EEESH_S1N_JEEENS4_5SM1004TMEM4LOAD26SM100_TMEM_LOAD_16dp32b32xENS4_13SM90_TMA_LOADENS15_INS16_ILi2ELi4ELi3EEES19_NSW_INS5_IJS1A_SF_EEENS5_IJSF_SC_EEEEEEENS4_39AutoVectorizingCopyWithAssumedAlignmentILi128EEENS4_14SM90_TMA_STOREES23_S25_S25_EEEvvEEEEvNT_6ParamsE)
	.align		4
        /*000c*/ 	.word	index@(__assertfail)
	.align		4
        /*0010*/ 	.word	0x00000000
	.align		4
        /*0014*/ 	.word	0xfffffffe
	.align		4
        /*0018*/ 	.word	0x00000000
	.align		4
        /*001c*/ 	.word	0xfffffffd
	.align		4
        /*0020*/ 	.word	0x00000000
	.align		4
        /*0024*/ 	.word	0xfffffffc


//--------------------- .nv.constant4             --------------------------
	.section	.nv.constant4,"a",@progbits
	.align	8
	.align		8
.nv.constant4:
        /*0000*/ 	.dword	__assertfail
	.align		8
        /*0008*/ 	.dword	__unnamed_1
	.align		8
        /*0010*/ 	.dword	__unnamed_2
	.align		8
        /*0018*/ 	.dword	_ZN39_INTERNAL_6b8d55b1_4_k_cu_d626183f_81944cuda3std3__45__cpo5beginE
	.align		8
        /*0020*/ 	.dword	_ZN39_INTERNAL_6b8d55b1_4_k_cu_d626183f_81944cuda3std3__45__cpo3endE
	.align		8
        /*0028*/ 	.dword	_ZN39_INTERNAL_6b8d55b1_4_k_cu_d626183f_81944cuda3std3__45__cpo6cbeginE
	.align		8
        /*0030*/ 	.dword	_ZN39_INTERNAL_6b8d55b1_4_k_cu_d626183f_81944cuda3std3__45__cpo4cendE
	.align		8
        /*0038*/ 	.dword	_ZN39_INTERNAL_6b8d55b1_4_k_cu_d626183f_81944cuda3std3__441_GLOBAL__N__6b8d55b1_4_k_cu_d626183f_81946ignoreE
	.align		8
        /*0040*/ 	.dword	_ZN39_INTERNAL_6b8d55b1_4_k_cu_d626183f_81944cuda3std3__419piecewise_constructE
	.align		8
        /*0048*/ 	.dword	_ZN39_INTERNAL_6b8d55b1_4_k_cu_d626183f_81944cuda3std3__48in_placeE
	.align		8
        /*0050*/ 	.dword	_ZN39_INTERNAL_6b8d55b1_4_k_cu_d626183f_81944cuda3std6ranges3__45__cpo4swapE
	.align		8
        /*0058*/ 	.dword	_ZN39_INTERNAL_6b8d55b1_4_k_cu_d626183f_81944cuda3std6ranges3__45__cpo9iter_moveE
	.align		8
        /*0060*/ 	.dword	_ZN39_INTERNAL_6b8d55b1_4_k_cu_d626183f_81944cute7productE
	.align		8
        /*0068*/ 	.dword	_ZN39_INTERNAL_6b8d55b1_4_k_cu_d626183f_81944cute1_E
	.align		8
        /*0070*/ 	.dword	$str$25
	.align		8
        /*0078*/ 	.dword	$str$26
	.align		8
        /*0080*/ 	.dword	$str$27
	.align		8
        /*0088*/ 	.dword	$str$28


//--------------------- .text._ZN7cutlass13device_kernelINS_4gemm6kernel13GemmUniversalIN4cute5tupleIJiiiiEEENS1_10collective13CollectiveMmaINS1_35MainloopSm100TmaUmmaWarpSpecializedILi3ELi2ELi4ENS5_IJNS4_1CILi2EEESB_NSA_ILi1EEEEEEEENS5_IJNSA_ILi64EEESF_NSA_ILi128EEEEEENS_12float_e4m3_tENS5_IJlSC_lEEESI_SJ_NS4_8TiledMMAINS4_8MMA_AtomIJNS4_10MMA_TraitsINS4_19SM100_MMA_F8F6F4_SSEJSI_SI_fSF_SF_NS4_17integral_constantINS4_4UMMA5MajorELSQ_0EEESR_NSO_INSP_7ScaleInELSS_0EEEST_EEEEEENS4_6LayoutINS5_IJSC_SC_SC_EEENS5_IJNSA_ILi0EEESY_SY_EEEEENS5_IJNS4_10UnderscoreES11_S11_EEEEENS4_23SM90_TMA_LOAD_MULTICASTENS4_14ComposedLayoutINS4_7SwizzleILi3ELi4ELi3EEENS4_18smem_ptr_flag_bitsILi8EEENSW_INS5_IJNSA_ILi8EEESG_EEENS5_IJSG_SC_EEEEEEEvNS4_8identityES14_S1E_vS1F_EENS_8epilogue10collective18CollectiveEpilogueINS1H_23Sm100TmaWarpSpecializedILi1ELi1ELi32ELb0ELb0EEEJSH_NS5_IJNSW_ISF_SC_EES1M_EEESI_SJ_SI_SJ_NS1H_6fusion15FusionCallbacksIS1L_NS1O_17LinearCombinationISI_fSI_fLNS_15FloatRoundStyleE2EEESH_S1N_JEEENS4_5SM1004TMEM4LOAD26SM100_TMEM_LOAD_16dp32b32xENS4_13SM90_TMA_LOADENS15_INS16_ILi2ELi4ELi3EEES19_NSW_INS5_IJS1A_SF_EEENS5_IJSF_SC_EEEEEEENS4_39AutoVectorizingCopyWithAssumedAlignmentILi128EEENS4_14SM90_TMA_STOREES23_S25_S25_EEEvvEEEEvNT_6ParamsE --------------------------
	.section	.text._ZN7cutlass13device_kernelINS_4gemm6kernel13GemmUniversalIN4cute5tupleIJiiiiEEENS1_10collective13CollectiveMmaINS1_35MainloopSm100TmaUmmaWarpSpecializedILi3ELi2ELi4ENS5_IJNS4_1CILi2EEESB_NSA_ILi1EEEEEEEENS5_IJNSA_ILi64EEESF_NSA_ILi128EEEEEENS_12float_e4m3_tENS5_IJlSC_lEEESI_SJ_NS4_8TiledMMAINS4_8MMA_AtomIJNS4_10MMA_TraitsINS4_19SM100_MMA_F8F6F4_SSEJSI_SI_fSF_SF_NS4_17integral_constantINS4_4UMMA5MajorELSQ_0EEESR_NSO_INSP_7ScaleInELSS_0EEEST_EEEEEENS4_6LayoutINS5_IJSC_SC_SC_EEENS5_IJNSA_ILi0EEESY_SY_EEEEENS5_IJNS4_10UnderscoreES11_S11_EEEEENS4_23SM90_TMA_LOAD_MULTICASTENS4_14ComposedLayoutINS4_7SwizzleILi3ELi4ELi3EEENS4_18smem_ptr_flag_bitsILi8EEENSW_INS5_IJNSA_ILi8EEESG_EEENS5_IJSG_SC_EEEEEEEvNS4_8identityES14_S1E_vS1F_EENS_8epilogue10collective18CollectiveEpilogueINS1H_23Sm100TmaWarpSpecializedILi1ELi1ELi32ELb0ELb0EEEJSH_NS5_IJNSW_ISF_SC_EES1M_EEESI_SJ_SI_SJ_NS1H_6fusion15FusionCallbacksIS1L_NS1O_17LinearCombinationISI_fSI_fLNS_15FloatRoundStyleE2EEESH_S1N_JEEENS4_5SM1004TMEM4LOAD26SM100_TMEM_LOAD_16dp32b32xENS4_13SM90_TMA_LOADENS15_INS16_ILi2ELi4ELi3EEES19_NSW_INS5_IJS1A_SF_EEENS5_IJSF_SC_EEEEEEENS4_39AutoVectorizingCopyWithAssumedAlignmentILi128EEENS4_14SM90_TMA_STOREES23_S25_S25_EEEvvEEEEvNT_6ParamsE,"ax",@progbits
	.align	128
.text._ZN7cutlass13device_kernelINS_4gemm6kernel13GemmUniversalIN4cute5tupleIJiiiiEEENS1_10collective13CollectiveMmaINS1_35MainloopSm100TmaUmmaWarpSpecializedILi3ELi2ELi4ENS5_IJNS4_1CILi2EEESB_NSA_ILi1EEEEEEEENS5_IJNSA_ILi64EEESF_NSA_ILi128EEEEEENS_12float_e4m3_tENS5_IJlSC_lEEESI_SJ_NS4_8TiledMMAINS4_8MMA_AtomIJNS4_10MMA_TraitsINS4_19SM100_MMA_F8F6F4_SSEJSI_SI_fSF_SF_NS4_17integral_constantINS4_4UMMA5MajorELSQ_0EEESR_NSO_INSP_7ScaleInELSS_0EEEST_EEEEEENS4_6LayoutINS5_IJSC_SC_SC_EEENS5_IJNSA_ILi0EEESY_SY_EEEEENS5_IJNS4_10UnderscoreES11_S11_EEEEENS4_23SM90_TMA_LOAD_MULTICASTENS4_14ComposedLayoutINS4_7SwizzleILi3ELi4ELi3EEENS4_18smem_ptr_flag_bitsILi8EEENSW_INS5_IJNSA_ILi8EEESG_EEENS5_IJSG_SC_EEEEEEEvNS4_8identityES14_S1E_vS1F_EENS_8epilogue10collective18CollectiveEpilogueINS1H_23Sm100TmaWarpSpecializedILi1ELi1ELi32ELb0ELb0EEEJSH_NS5_IJNSW_ISF_SC_EES1M_EEESI_SJ_SI_SJ_NS1H_6fusion15FusionCallbacksIS1L_NS1O_17LinearCombinationISI_fSI_fLNS_15FloatRoundStyleE2EEESH_S1N_JEEENS4_5SM1004TMEM4LOAD26SM100_TMEM_LOAD_16dp32b32xENS4_13SM90_TMA_LOADENS15_INS16_ILi2ELi4ELi3EEES19_NSW_INS5_IJS1A_SF_EEENS5_IJSF_SC_EEEEEEENS4_39AutoVectorizingCopyWithAssumedAlignmentILi128EEENS4_14SM90_TMA_STOREES23_S25_S25_EEEvvEEEEvNT_6ParamsE:
        .type           _ZN7cutlass13device_kernelINS_4gemm6kernel13GemmUniversalIN4cute5tupleIJiiiiEEENS1_10collective13CollectiveMmaINS1_35MainloopSm100TmaUmmaWarpSpecializedILi3ELi2ELi4ENS5_IJNS4_1CILi2EEESB_NSA_ILi1EEEEEEEENS5_IJNSA_ILi64EEESF_NSA_ILi128EEEEEENS_12float_e4m3_tENS5_IJlSC_lEEESI_SJ_NS4_8TiledMMAINS4_8MMA_AtomIJNS4_10MMA_TraitsINS4_19SM100_MMA_F8F6F4_SSEJSI_SI_fSF_SF_NS4_17integral_constantINS4_4UMMA5MajorELSQ_0EEESR_NSO_INSP_7ScaleInELSS_0EEEST_EEEEEENS4_6LayoutINS5_IJSC_SC_SC_EEENS5_IJNSA_ILi0EEESY_SY_EEEEENS5_IJNS4_10UnderscoreES11_S11_EEEEENS4_23SM90_TMA_LOAD_MULTICASTENS4_14ComposedLayoutINS4_7SwizzleILi3ELi4ELi3EEENS4_18smem_ptr_flag_bitsILi8EEENSW_INS5_IJNSA_ILi8EEESG_EEENS5_IJSG_SC_EEEEEEEvNS4_8identityES14_S1E_vS1F_EENS_8epilogue10collective18CollectiveEpilogueINS1H_23Sm100TmaWarpSpecializedILi1ELi1ELi32ELb0ELb0EEEJSH_NS5_IJNSW_ISF_SC_EES1M_EEESI_SJ_SI_SJ_NS1H_6fusion15FusionCallbacksIS1L_NS1O_17LinearCombinationISI_fSI_fLNS_15FloatRoundStyleE2EEESH_S1N_JEEENS4_5SM1004TMEM4LOAD26SM100_TMEM_LOAD_16dp32b32xENS4_13SM90_TMA_LOADENS15_INS16_ILi2ELi4ELi3EEES19_NSW_INS5_IJS1A_SF_EEENS5_IJSF_SC_EEEEEEENS4_39AutoVectorizingCopyWithAssumedAlignmentILi128EEENS4_14SM90_TMA_STOREES23_S25_S25_EEEvvEEEEvNT_6ParamsE,@function
        .size           _ZN7cutlass13device_kernelINS_4gemm6kernel13GemmUniversalIN4cute5tupleIJiiiiEEENS1_10collective13CollectiveMmaINS1_35MainloopSm100TmaUmmaWarpSpecializedILi3ELi2ELi4ENS5_IJNS4_1CILi2EEESB_NSA_ILi1EEEEEEEENS5_IJNSA_ILi64EEESF_NSA_ILi128EEEEEENS_12float_e4m3_tENS5_IJlSC_lEEESI_SJ_NS4_8TiledMMAINS4_8MMA_AtomIJNS4_10MMA_TraitsINS4_19SM100_MMA_F8F6F4_SSEJSI_SI_fSF_SF_NS4_17integral_constantINS4_4UMMA5MajorELSQ_0EEESR_NSO_INSP_7ScaleInELSS_0EEEST_EEEEEENS4_6LayoutINS5_IJSC_SC_SC_EEENS5_IJNSA_ILi0EEESY_SY_EEEEENS5_IJNS4_10UnderscoreES11_S11_EEEEENS4_23SM90_TMA_LOAD_MULTICASTENS4_14ComposedLayoutINS4_7SwizzleILi3ELi4ELi3EEENS4_18smem_ptr_flag_bitsILi8EEENSW_INS5_IJNSA_ILi8EEESG_EEENS5_IJSG_SC_EEEEEEEvNS4_8identityES14_S1E_vS1F_EENS_8epilogue10collective18CollectiveEpilogueINS1H_23Sm100TmaWarpSpecializedILi1ELi1ELi32ELb0ELb0EEEJSH_NS5_IJNSW_ISF_SC_EES1M_EEESI_SJ_SI_SJ_NS1H_6fusion15FusionCallbacksIS1L_NS1O_17LinearCombinationISI_fSI_fLNS_15FloatRoundStyleE2EEESH_S1N_JEEENS4_5SM1004TMEM4LOAD26SM100_TMEM_LOAD_16dp32b32xENS4_13SM90_TMA_LOADENS15_INS16_ILi2ELi4ELi3EEES19_NSW_INS5_IJS1A_SF_EEENS5_IJSF_SC_EEEEEEENS4_39AutoVectorizingCopyWithAssumedAlignmentILi128EEENS4_14SM90_TMA_STOREES23_S25_S25_EEEvvEEEEvNT_6ParamsE,(.L_x_132 - _ZN7cutlass13device_kernelINS_4gemm6kernel13GemmUniversalIN4cute5tupleIJiiiiEEENS1_10collective13CollectiveMmaINS1_35MainloopSm100TmaUmmaWarpSpecializedILi3ELi2ELi4ENS5_IJNS4_1CILi2EEESB_NSA_ILi1EEEEEEEENS5_IJNSA_ILi64EEESF_NSA_ILi128EEEEEENS_12float_e4m3_tENS5_IJlSC_lEEESI_SJ_NS4_8TiledMMAINS4_8MMA_AtomIJNS4_10MMA_TraitsINS4_19SM100_MMA_F8F6F4_SSEJSI_SI_fSF_SF_NS4_17integral_constantINS4_4UMMA5MajorELSQ_0EEESR_NSO_INSP_7ScaleInELSS_0EEEST_EEEEEENS4_6LayoutINS5_IJSC_SC_SC_EEENS5_IJNSA_ILi0EEESY_SY_EEEEENS5_IJNS4_10UnderscoreES11_S11_EEEEENS4_23SM90_TMA_LOAD_MULTICASTENS4_14ComposedLayoutINS4_7SwizzleILi3ELi4ELi3EEENS4_18smem_ptr_flag_bitsILi8EEENSW_INS5_IJNSA_ILi8EEESG_EEENS5_IJSG_SC_EEEEEEEvNS4_8identityES14_S1E_vS1F_EENS_8epilogue10collective18CollectiveEpilogueINS1H_23Sm100TmaWarpSpecializedILi1ELi1ELi32ELb0ELb0EEEJSH_NS5_IJNSW_ISF_SC_EES1M_EEESI_SJ_SI_SJ_NS1H_6fusion15FusionCallbacksIS1L_NS1O_17LinearCombinationISI_fSI_fLNS_15FloatRoundStyleE2EEESH_S1N_JEEENS4_5SM1004TMEM4LOAD26SM100_TMEM_LOAD_16dp32b32xENS4_13SM90_TMA_LOADENS15_INS16_ILi2ELi4ELi3EEES19_NSW_INS5_IJS1A_SF_EEENS5_IJSF_SC_EEEEEEENS4_39AutoVectorizingCopyWithAssumedAlignmentILi128EEENS4_14SM90_TMA_STOREES23_S25_S25_EEEvvEEEEvNT_6ParamsE)
        .other          _ZN7cutlass13device_kernelINS_4gemm6kernel13GemmUniversalIN4cute5tupleIJiiiiEEENS1_10collective13CollectiveMmaINS1_35MainloopSm100TmaUmmaWarpSpecializedILi3ELi2ELi4ENS5_IJNS4_1CILi2EEESB_NSA_ILi1EEEEEEEENS5_IJNSA_ILi64EEESF_NSA_ILi128EEEEEENS_12float_e4m3_tENS5_IJlSC_lEEESI_SJ_NS4_8TiledMMAINS4_8MMA_AtomIJNS4_10MMA_TraitsINS4_19SM100_MMA_F8F6F4_SSEJSI_SI_fSF_SF_NS4_17integral_constantINS4_4UMMA5MajorELSQ_0EEESR_NSO_INSP_7ScaleInELSS_0EEEST_EEEEEENS4_6LayoutINS5_IJSC_SC_SC_EEENS5_IJNSA_ILi0EEESY_SY_EEEEENS5_IJNS4_10UnderscoreES11_S11_EEEEENS4_23SM90_TMA_LOAD_MULTICASTENS4_14ComposedLayoutINS4_7SwizzleILi3ELi4ELi3EEENS4_18smem_ptr_flag_bitsILi8EEENSW_INS5_IJNSA_ILi8EEESG_EEENS5_IJSG_SC_EEEEEEEvNS4_8identityES14_S1E_vS1F_EENS_8epilogue10collective18CollectiveEpilogueINS1H_23Sm100TmaWarpSpecializedILi1ELi1ELi32ELb0ELb0EEEJSH_NS5_IJNSW_ISF_SC_EES1M_EEESI_SJ_SI_SJ_NS1H_6fusion15FusionCallbacksIS1L_NS1O_17LinearCombinationISI_fSI_fLNS_15FloatRoundStyleE2EEESH_S1N_JEEENS4_5SM1004TMEM4LOAD26SM100_TMEM_LOAD_16dp32b32xENS4_13SM90_TMA_LOADENS15_INS16_ILi2ELi4ELi3EEES19_NSW_INS5_IJS1A_SF_EEENS5_IJSF_SC_EEEEEEENS4_39AutoVectorizingCopyWithAssumedAlignmentILi128EEENS4_14SM90_TMA_STOREES23_S25_S25_EEEvvEEEEvNT_6ParamsE,@"STO_CUDA_ENTRY STV_DEFAULT"
_ZN7cutlass13device_kernelINS_4gemm6kernel13GemmUniversalIN4cute5tupleIJiiiiEEENS1_10collective13CollectiveMmaINS1_35MainloopSm100TmaUmmaWarpSpecializedILi3ELi2ELi4ENS5_IJNS4_1CILi2EEESB_NSA_ILi1EEEEEEEENS5_IJNSA_ILi64EEESF_NSA_ILi128EEEEEENS_12float_e4m3_tENS5_IJlSC_lEEESI_SJ_NS4_8TiledMMAINS4_8MMA_AtomIJNS4_10MMA_TraitsINS4_19SM100_MMA_F8F6F4_SSEJSI_SI_fSF_SF_NS4_17integral_constantINS4_4UMMA5MajorELSQ_0EEESR_NSO_INSP_7ScaleInELSS_0EEEST_EEEEEENS4_6LayoutINS5_IJSC_SC_SC_EEENS5_IJNSA_ILi0EEESY_SY_EEEEENS5_IJNS4_10UnderscoreES11_S11_EEEEENS4_23SM90_TMA_LOAD_MULTICASTENS4_14ComposedLayoutINS4_7SwizzleILi3ELi4ELi3EEENS4_18smem_ptr_flag_bitsILi8EEENSW_INS5_IJNSA_ILi8EEESG_EEENS5_IJSG_SC_EEEEEEEvNS4_8identityES14_S1E_vS1F_EENS_8epilogue10collective18CollectiveEpilogueINS1H_23Sm100TmaWarpSpecializedILi1ELi1ELi32ELb0ELb0EEEJSH_NS5_IJNSW_ISF_SC_EES1M_EEESI_SJ_SI_SJ_NS1H_6fusion15FusionCallbacksIS1L_NS1O_17LinearCombinationISI_fSI_fLNS_15FloatRoundStyleE2EEESH_S1N_JEEENS4_5SM1004TMEM4LOAD26SM100_TMEM_LOAD_16dp32b32xENS4_13SM90_TMA_LOADENS15_INS16_ILi2ELi4ELi3EEES19_NSW_INS5_IJS1A_SF_EEENS5_IJSF_SC_EEEEEEENS4_39AutoVectorizingCopyWithAssumedAlignmentILi128EEENS4_14SM90_TMA_STOREES23_S25_S25_EEEvvEEEEvNT_6ParamsE:
[----:B------:R-:W1:Y:S01]  /*0000*/  LDC R1, c[0x0][0x37c] ;  /* 0x0000df00ff017b82 */ /* 0x000e620000000800 */
[----:B------:R-:W2:Y:S01]  /*0010*/  S2R R76, SR_TID.X ;  /* 0x00000000004c7919 */ /* 0x000ea20000002100 */
[----:B------:R-:W3:Y:S01]  /*0020*/  LDCU.64 UR8, c[0x0][0x890] ;  /* 0x00011200ff0877ac */ /* 0x000ee20008000a00 */
[----:B------:R-:W-:Y:S02]  /*0030*/  PRMT R79, RZ, 0x7610, R79 ;  /* 0x00007610ff4f7816 */ /* 0x000fe4000000004f */
[----:B------:R-:W-:Y:S01]  /*0040*/  ELECT P3, URZ, PT ;  /* 0x0000000000ff782f */ /* 0x000fe20003860000 */
[----:B---3--:R-:W-:-:S04]  /*0050*/  UISETP.NE.U32.AND UP0, UPT, UR8, URZ, UPT ;  /* 0x000000ff0800728c */ /* 0x008fc8000bf05070 */
[----:B------:R-:W-:Y:S01]  /*0060*/  UISETP.NE.AND.EX UP0, UPT, UR9, URZ, UPT, UP0 ;  /* 0x000000ff0900728c */ /* 0x000fe2000bf05300 */
[----:B--2---:R-:W-:-:S05]  /*0070*/  SHF.R.U32.HI R80, RZ, 0x5, R76 ;  /* 0x00000005ff507819 */ /* 0x004fca000001164c */
[----:B------:R-:W2:Y:S02]  /*0080*/  SHFL.IDX PT, R0, R80, RZ, 0x1f ;  /* 0x00001fff50007589 */ /* 0x000ea400000e0000 */
[----:B--2---:R-:W-:Y:S01]  /*0090*/  R2UR UR22, R0 ;  /* 0x00000000001672ca */ /* 0x004fe200000e0000 */
[----:B-1----:R-:W-:-:S14]  /*00a0*/  BRA.U UP0, `(.L_x_0) ;  /* 0x0000000100307547 */ /* 0x002fdc000b800000 */
[----:B------:R-:W1:Y:S02]  /*00b0*/  LDCU.64 UR4, c[0x0][0x888] ;  /* 0x00011100ff0477ac */ /* 0x000e640008000a00 */
[----:B-1----:R-:W-:-:S04]  /*00c0*/  UISETP.NE.U32.AND UP0, UPT, UR4, URZ, UPT ;  /* 0x000000ff0400728c */ /* 0x002fc8000bf05070 */
[----:B------:R-:W-:-:S09]  /*00d0*/  UISETP.NE.AND.EX UP0, UPT, UR5, URZ, UPT, UP0 ;  /* 0x000000ff0500728c */ /* 0x000fd2000bf05300 */
[----:B------:R-:W-:Y:S05]  /*00e0*/  BRA.U !UP0, `(.L_x_1) ;  /* 0x0000000108147547 */ /* 0x000fea000b800000 */
[----:B------:R-:W1:Y:S01]  /*00f0*/  LDC.64 R2, c[0x0][0x888] ;  /* 0x00022200ff027b82 */ /* 0x000e620000000a00 */
[----:B------:R-:W1:Y:S02]  /*0100*/  LDCU.64 UR4, c[0x0][0x358] ;  /* 0x00006b00ff0477ac */ /* 0x000e640008000a00 */
[----:B-1----:R1:W5:Y:S01]  /*0110*/  LDG.E R39, desc[UR4][R2.64] ;  /* 0x0000000402277981 */ /* 0x002362000c1e1900 */
[----:B------:R-:W-:Y:S01]  /*0120*/  HFMA2 R79, -RZ, RZ, 0, 5.9604644775390625e-08 ;  /* 0x00000001ff4f7431 */ /* 0x000fe200000001ff */
[----:B------:R-:W-:Y:S05]  /*0130*/  BRA `(.L_x_0) ;  /* 0x00000000000c7947 */ /* 0x000fea0003800000 */
.L_x_1:
[----:B------:R-:W1:Y:S01]  /*0140*/  LDCU UR4, c[0x0][0x880] ;  /* 0x00011000ff0477ac */ /* 0x000e620008000800 */
[----:B------:R-:W-:Y:S01]  /*0150*/  HFMA2 R79, -RZ, RZ, 0, 5.9604644775390625e-08 ;  /* 0x00000001ff4f7431 */ /* 0x000fe200000001ff */
[----:B-1----:R-:W-:-:S07]  /*0160*/  MOV R39, UR4 ;  /* 0x0000000400277c02 */ /* 0x002fce0008000f00 */
.L_x_0:
[----:B------:R-:W2:Y:S02]  /*0170*/  LDCU.64 UR4, c[0x0][0x8b0] ;  /* 0x00011600ff0477ac */ /* 0x000ea40008000a00 */
[----:B--2---:R-:W-:-:S04]  /*0180*/  UISETP.NE.U32.AND UP0, UPT, UR4, URZ, UPT ;  /* 0x000000ff0400728c */ /* 0x004fc8000bf05070 */
[----:B------:R-:W-:-:S09]  /*0190*/  UISETP.NE.AND.EX UP0, UPT, UR5, URZ, UPT, UP0 ;  /* 0x000000ff0500728c */ /* 0x000fd2000bf05300 */
[----:B------:R-:W-:Y:S05]  /*01a0*/  BRA.U UP0, `(.L_x_2) ;  /* 0x0000000100287547 */ /* 0x000fea000b800000 */
[----:B------:R-:W2:Y:S02]  /*01b0*/  LDCU.64 UR4, c[0x0][0x8a8] ;  /* 0x00011500ff0477ac */ /* 0x000ea40008000a00 */
[----:B--2---:R-:W-:-:S04]  /*01c0*/  UISETP.NE.U32.AND UP0, UPT, UR4, URZ, UPT ;  /* 0x000000ff0400728c */ /* 0x004fc8000bf05070 */
[----:B------:R-:W-:-:S09]  /*01d0*/  UISETP.NE.AND.EX UP0, UPT, UR5, URZ, UPT, UP0 ;  /* 0x000000ff0500728c */ /* 0x000fd2000bf05300 */
[----:B------:R-:W-:Y:S05]  /*01e0*/  BRA.U !UP0, `(.L_x_3) ;  /* 0x0000000108107547 */ /* 0x000fea000b800000 */
[----:B-1----:R-:W1:Y:S01]  /*01f0*/  LDC.64 R2, c[0x0][0x8a8] ;  /* 0x00022a00ff027b82 */ /* 0x002e620000000a00 */
[----:B------:R-:W1:Y:S02]  /*0200*/  LDCU.64 UR4, c[0x0][0x358] ;  /* 0x00006b00ff0477ac */ /* 0x000e640008000a00 */
[----:B-1----:R2:W5:Y:S01]  /*0210*/  LDG.E R38, desc[UR4][R2.64] ;  /* 0x0000000402267981 */ /* 0x002562000c1e1900 */
[----:B------:R-:W-:Y:S05]  /*0220*/  BRA `(.L_x_2) ;  /* 0x0000000000087947 */ /* 0x000fea0003800000 */
.L_x_3:
[----:B------:R-:W2:Y:S02]  /*0230*/  LDCU UR4, c[0x0][0x8a0] ;  /* 0x00011400ff0477ac */ /* 0x000ea40008000800 */
[----:B--2---:R-:W-:Y:S02]  /*0240*/  MOV R38, UR4 ;  /* 0x0000000400267c02 */ /* 0x004fe40008000f00 */
.L_x_2:
[----:B------:R-:W-:Y:S01]  /*0250*/  IMAD.U32 R0, RZ, RZ, UR22 ;  /* 0x00000016ff007e24 */ /* 0x000fe2000f8e00ff */
[----:B------:R-:W-:Y:S04]  /*0260*/  BSSY.RECONVERGENT B0, `(.L_x_4) ;  /* 0x000000c000007945 */ /* 0x000fe80003800200 */
[C---:B------:R-:W-:Y:S02]  /*0270*/  ISETP.NE.OR P1, PT, R0.reuse, 0x1, !P3 ;  /* 0x000000010000780c */ /* 0x040fe40005f25670 */
[----:B------:R-:W-:-:S11]  /*0280*/  ISETP.NE.OR P0, PT, R0, 0x3, !P3 ;  /* 0x000000030000780c */ /* 0x000fd60005f05670 */
[----:B------:R-:W-:Y:S05]  /*0290*/  @P1 BRA `(.L_x_5) ;  /* 0x0000000000201947 */ /* 0x000fea0003800000 */
[----:B------:R-:W3:Y:S02]  /*02a0*/  LDCU.64 UR4, c[0x0][0x348] ;  /* 0x00006900ff0477ac */ /* 0x000ee40008000a00 */
[----:B---3--:R-:W-:Y:S02]  /*02b0*/  UIADD3 UR6, UP1, UPT, UR4, 0x80, URZ ;  /* 0x0000008004067890 */ /* 0x008fe4000ff3e0ff */
[----:B------:R-:W-:Y:S02]  /*02c0*/  UIADD3 UR4, UP0, UPT, UR4, 0x180, URZ ;  /* 0x0000018004047890 */ /* 0x000fe4000ff1e0ff */
[----:B------:R-:W-:Y:S02]  /*02d0*/  UIADD3.X UR7, UPT, UPT, URZ, UR5, URZ, UP1, !UPT ;  /* 0x00000005ff077290 */ /* 0x000fe40008ffe4ff */
[----:B------:R-:W-:-:S07]  /*02e0*/  UIADD3.X UR5, UPT, UPT, URZ, UR5, URZ, UP0, !UPT ;  /* 0x00000005ff057290 */ /* 0x000fce00087fe4ff */
[----:B------:R3:W-:Y:S02]  /*02f0*/  UTMACCTL.PF [UR6] ;  /* 0x00000000060079b9 */ /* 0x0007e40008040000 */
[----:B------:R3:W-:Y:S02]  /*0300*/  UTMACCTL.PF [UR4] ;  /* 0x00000000040079b9 */ /* 0x0007e40008040000 */
[----:B---3--:R-:W-:Y:S01]  /*0310*/  NOP ;  /* 0x0000000000007918 */ /* 0x008fe20000000000 */
.L_x_5:
[----:B------:R-:W-:Y:S05]  /*0320*/  BSYNC.RECONVERGENT B0 ;  /* 0x0000000000007941 */ /* 0x000fea0003800200 */
.L_x_4:
[----:B------:R-:W-:Y:S04]  /*0330*/  BSSY.RECONVERGENT B0, `(.L_x_6) ;  /* 0x000000a000007945 */ /* 0x000fe80003800200 */
        /* <DEDUP_REMOVED lines=9> */
.L_x_7:
[----:B------:R-:W-:Y:S05]  /*03d0*/  BSYNC.RECONVERGENT B0 ;  /* 0x0000000000007941 */ /* 0x000fea0003800200 */
.L_x_6:
[----:B------:R-:W3:Y:S01]  /*03e0*/  LDCU.64 UR4, c[0x0][0x888] ;  /* 0x00011100ff0477ac */ /* 0x000ee20008000a00 */
[----:B------:R-:W-:Y:S02]  /*03f0*/  UISETP.EQ.U32.AND UP1, UPT, UR8, URZ, UPT ;  /* 0x000000ff0800728c */ /* 0x000fe4000bf22070 */
[----:B------:R-:W-:Y:S02]  /*0400*/  UPLOP3.LUT UP3, UPT, UPT, UPT, UPT, 0x80, 0x8 ;  /* 0x000000000008789c */ /* 0x000fe40003f6f070 */
[----:B---3--:R-:W-:-:S04]  /*0410*/  UISETP.NE.U32.AND UP0, UPT, UR4, URZ, UPT ;  /* 0x000000ff0400728c */ /* 0x008fc8000bf05070 */
[----:B------:R-:W-:-:S04]  /*0420*/  UISETP.NE.AND.EX UP0, UPT, UR5, URZ, UPT, UP0 ;  /* 0x000000ff0500728c */ /* 0x000fc8000bf05300 */
[----:B------:R-:W-:-:S04]  /*0430*/  UISETP.EQ.OR.EX UP2, UPT, UR9, URZ, !UP0, UP1 ;  /* 0x000000ff0900728c */ /* 0x000fc8000c742710 */
[----:B------:R-:W-:-:S05]  /*0440*/  UP2UR UR61, UPR, URZ, 0x4 ;  /* 0x00000004ff3d7883 */ /* 0x000fca0008000000 */
[----:B------:R-:W-:Y:S07]  /*0450*/  BRA.U !UP2, `(.L_x_8) ;  /* 0x000000010a207547 */ /* 0x000fee000b800000 */
[----:B------:R-:W-:Y:S01]  /*0460*/  UISETP.NE.U32.AND UP1, UPT, UR8, URZ, UPT ;  /* 0x000000ff0800728c */ /* 0x000fe2000bf25070 */
[----:B-----5:R-:W-:Y:S01]  /*0470*/  FSETP.NEU.AND P0, PT, R39, RZ, PT ;  /* 0x000000ff2700720b */ /* 0x020fe20003f0d000 */
[----:B------:R-:W-:Y:S02]  /*0480*/  USEL UR4, URZ, 0xffffffff, UP0 ;  /* 0xffffffffff047887 */ /* 0x000fe40008000000 */
[----:B------:R-:W-:-:S10]  /*0490*/  UISETP.NE.AND.EX UP1, UPT, UR9, URZ, UPT, UP1 ;  /* 0x000000ff0900728c */ /* 0x000fd4000bf25310 */
[----:B------:R-:W-:Y:S01]  /*04a0*/  VOTEU.ANY UP0, P0 ;  /* 0x0000000000ff7886 */ /* 0x000fe20000000100 */
[----:B------:R-:W-:-:S04]  /*04b0*/  @!UP1 USEL UR4, URZ, 0xffffffff, UP0 ;  /* 0xffffffffff049887 */ /* 0x000fc80008000000 */
[----:B------:R-:W-:-:S04]  /*04c0*/  ULOP3.LUT UR4, UR4, 0x1, URZ, 0xc0, !UPT ;  /* 0x0000000104047892 */ /* 0x000fc8000f8ec0ff */
[----:B------:R-:W-:-:S11]  /*04d0*/  UISETP.NE.U32.AND UP3, UPT, UR4, 0x1, UPT ;  /* 0x000000010400788c */ /* 0x000fd6000bf65070 */
.L_x_8:
[----:B-12---:R-:W1:Y:S01]  /*04e0*/  SHFL.IDX PT, R2, R80, RZ, 0x1f ;  /* 0x00001fff50027589 */ /* 0x006e6200000e0000 */
[----:B------:R-:W-:-:S04]  /*04f0*/  UISETP.NE.AND UP0, UPT, UR22, 0x2, UPT ;  /* 0x000000021600788c */ /* 0x000fc8000bf05270 */
[----:B------:R-:W-:Y:S01]  /*0500*/  USEL UR34, URZ, 0x1, UP0 ;  /* 0x00000001ff227887 */ /* 0x000fe20008000000 */
[----:B-1----:R-:W-:-:S13]  /*0510*/  ISETP.NE.AND P0, PT, R2, RZ, PT ;  /* 0x000000ff0200720c */ /* 0x002fda0003f05270 */
[----:B------:R-:W-:Y:S05]  /*0520*/  @P0 BRA `(.L_x_9) ;  /* 0x0000000000500947 */ /* 0x000fea0003800000 */
[----:B------:R-:W1:Y:S01]  /*0530*/  S2UR UR4, SR_CgaCtaId ;  /* 0x00000000000479c3 */ /* 0x000e620000008800 */
[----:B------:R-:W-:Y:S01]  /*0540*/  UMOV UR5, 0x400 ;  /* 0x0000040000057882 */ /* 0x000fe20000000000 */
[----:B------:R-:W-:Y:S01]  /*0550*/  UMOV UR8, 0x1 ;  /* 0x0000000100087882 */ /* 0x000fe20000000000 */
[----:B------:R-:W-:Y:S01]  /*0560*/  UMOV UR6, 0x3 ;  /* 0x0000000300067882 */ /* 0x000fe20000000000 */
[----:B------:R-:W-:-:S04]  /*0570*/  UIADD3 UR8, UPT, UPT, -UR8, 0x100000, URZ ;  /* 0x0010000008087890 */ /* 0x000fc8000fffe1ff */
[----:B------:R-:W-:Y:S02]  /*0580*/  USHF.L.U32 UR9, UR8, 0xb, URZ ;  /* 0x0000000b08097899 */ /* 0x000fe400080006ff */
[----:B------:R-:W-:Y:S02]  /*0590*/  USHF.L.U32 UR8, UR8, 0x1, URZ ;  /* 0x0000000108087899 */ /* 0x000fe400080006ff */
[----:B------:R-:W-:-:S04]  /*05a0*/  UIADD3 UR6, UPT, UPT, -UR6, 0x100000, URZ ;  /* 0x0010000006067890 */ /* 0x000fc8000fffe1ff */
[----:B------:R-:W-:Y:S02]  /*05b0*/  USHF.L.U32 UR7, UR6, 0xb, URZ ;  /* 0x0000000b06077899 */ /* 0x000fe400080006ff */
[----:B------:R-:W-:Y:S01]  /*05c0*/  USHF.L.U32 UR6, UR6, 0x1, URZ ;  /* 0x0000000106067899 */ /* 0x000fe200080006ff */
[----:B------:R-:W-:Y:S01]  /*05d0*/  ELECT P0, URZ, PT ;  /* 0x0000000000ff782f */ /* 0x000fe20003800000 */
[----:B-1----:R-:W-:Y:S01]  /*05e0*/  ULEA UR4, UR4, UR5, 0x18 ;  /* 0x0000000504047291 */ /* 0x002fe2000f8ec0ff */
[----:B------:R-:W1:Y:S11]  /*05f0*/  FENCE.VIEW.ASYNC.S ;  /* 0x00000000000073c6 */ /* 0x000e760000000000 */
[----:B-1----:R1:W2:Y:S01]  /*0600*/  SYNCS.EXCH.64 URZ, [UR4], UR8 ;  /* 0x0000000804ff75b2 */ /* 0x0022a20008000100 */
[----:B------:R1:W3:Y:S01]  /*0610*/  SYNCS.EXCH.64 URZ, [UR4+0x18], UR6 ;  /* 0x0000180604ff75b2 */ /* 0x0002e20008000100 */
[----:B------:R1:W4:Y:S01]  /*0620*/  SYNCS.EXCH.64 URZ, [UR4+0x8], UR8 ;  /* 0x0000080804ff75b2 */ /* 0x0003220008000100 */
[----:B------:R1:W1:Y:S01]  /*0630*/  SYNCS.EXCH.64 URZ, [UR4+0x20], UR6 ;  /* 0x0000200604ff75b2 */ /* 0x0002620008000100 */
[----:B------:R1:W1:Y:S01]  /*0640*/  SYNCS.EXCH.64 URZ, [UR4+0x10], UR8 ;  /* 0x0000100804ff75b2 */ /* 0x0002620008000100 */
[----:B------:R1:W1:Y:S01]  /*0650*/  SYNCS.EXCH.64 URZ, [UR4+0x28], UR6 ;  /* 0x0000280604ff75b2 */ /* 0x0002620008000100 */
[----:B------:R-:W-:Y:S01]  /*0660*/  NOP ;  /* 0x0000000000007918 */ /* 0x000fe20000000000 */
.L_x_9:
[----:B------:R-:W2:Y:S01]  /*0670*/  SHFL.IDX PT, R2, R80, RZ, 0x1f ;  /* 0x00001fff50027589 */ /* 0x000ea200000e0000 */
[----:B------:R-:W-:Y:S01]  /*0680*/  NOP ;  /* 0x0000000000007918 */ /* 0x000fe20000000000 */
[----:B--2---:R-:W-:-:S13]  /*0690*/  ISETP.NE.AND P0, PT, R2, 0x1, PT ;  /* 0x000000010200780c */ /* 0x004fda0003f05270 */
[----:B------:R-:W-:Y:S05]  /*06a0*/  @P0 BRA `(.L_x_10) ;  /* 0x0000000000400947 */ /* 0x000fea0003800000 */
[----:B-1----:R-:W1:Y:S01]  /*06b0*/  S2UR UR4, SR_CgaCtaId ;  /* 0x00000000000479c3 */ /* 0x002e620000008800 */
        /* <DEDUP_REMOVED lines=12> */
[----:B-1----:R2:W1:Y:S01]  /*0780*/  SYNCS.EXCH.64 URZ, [UR4+0x30], UR8 ;  /* 0x0000300804ff75b2 */ /* 0x0024620008000100 */
[----:B------:R2:W1:Y:S02]  /*0790*/  SYNCS.EXCH.64 URZ, [UR4+0x38], UR6 ;  /* 0x0000380604ff75b2 */ /* 0x0004640008000100 */
[----:B--2---:R-:W-:Y:S01]  /*07a0*/  NOP ;  /* 0x0000000000007918 */ /* 0x004fe20000000000 */
.L_x_10:
[----:B------:R-:W2:Y:S01]  /*07b0*/  SHFL.IDX PT, R2, R80, RZ, 0x1f ;  /* 0x00001fff50027589 */ /* 0x000ea200000e0000 */
[----:B------:R-:W-:Y:S01]  /*07c0*/  NOP ;  /* 0x0000000000007918 */ /* 0x000fe20000000000 */
[----:B--2---:R-:W-:-:S13]  /*07d0*/  ISETP.NE.AND P0, PT, R2, 0x3, PT ;  /* 0x000000030200780c */ /* 0x004fda0003f05270 */
[----:B------:R-:W-:Y:S05]  /*07e0*/  @P0 BRA `(.L_x_11) ;  /* 0x0000000000300947 */ /* 0x000fea0003800000 */
[----:B-1----:R-:W1:Y:S01]  /*07f0*/  S2UR UR6, SR_CgaCtaId ;  /* 0x00000000000679c3 */ /* 0x002e620000008800 */
[----:B------:R-:W-:Y:S01]  /*0800*/  UMOV UR4, 0x400 ;  /* 0x0000040000047882 */ /* 0x000fe20000000000 */
[----:B------:R-:W-:Y:S01]  /*0810*/  UMOV UR5, 0x20 ;  /* 0x0000002000057882 */ /* 0x000fe20000000000 */
[----:B------:R-:W-:Y:S01]  /*0820*/  ELECT P0, URZ, PT ;  /* 0x0000000000ff782f */ /* 0x000fe20003800000 */
[----:B-1----:R-:W-:Y:S02]  /*0830*/  ULEA UR6, UR6, UR4, 0x18 ;  /* 0x0000000406067291 */ /* 0x002fe4000f8ec0ff */
[----:B------:R-:W-:-:S04]  /*0840*/  UIADD3 UR4, UPT, UPT, -UR5, 0x100000, URZ ;  /* 0x0010000005047890 */ /* 0x000fc8000fffe1ff */
[----:B------:R-:W-:Y:S02]  /*0850*/  USHF.L.U32 UR5, UR4, 0xb, URZ ;  /* 0x0000000b04057899 */ /* 0x000fe400080006ff */
[----:B------:R-:W-:Y:S01]  /*0860*/  USHF.L.U32 UR4, UR4, 0x1, URZ ;  /* 0x0000000104047899 */ /* 0x000fe200080006ff */
[----:B------:R-:W1:Y:S11]  /*0870*/  FENCE.VIEW.ASYNC.S ;  /* 0x00000000000073c6 */ /* 0x000e760000000000 */
[----:B-1----:R2:W1:Y:S01]  /*0880*/  SYNCS.EXCH.64 URZ, [UR6+0x40], UR4 ;  /* 0x0000400406ff75b2 */ /* 0x0024620008000100 */
[----:B------:R2:W1:Y:S02]  /*0890*/  SYNCS.EXCH.64 URZ, [UR6+0x48], UR4 ;  /* 0x0000480406ff75b2 */ /* 0x0004640008000100 */
[----:B--2---:R-:W-:Y:S01]  /*08a0*/  NOP ;  /* 0x0000000000007918 */ /* 0x004fe20000000000 */
.L_x_11:
[----:B------:R-:W2:Y:S01]  /*08b0*/  SHFL.IDX PT, R2, R80, RZ, 0x1f ;  /* 0x00001fff50027589 */ /* 0x000ea200000e0000 */
[----:B------:R-:W-:Y:S01]  /*08c0*/  NOP ;  /* 0x0000000000007918 */ /* 0x000fe20000000000 */
[----:B--2---:R-:W-:-:S13]  /*08d0*/  ISETP.NE.AND P0, PT, R2, 0x4, PT ;  /* 0x000000040200780c */ /* 0x004fda0003f05270 */
[----:B------:R-:W-:Y:S05]  /*08e0*/  @P0 BRA `(.L_x_12) ;  /* 0x00000000004c0947 */ /* 0x000fea0003800000 */
[----:B-1----:R-:W1:Y:S01]  /*08f0*/  S2UR UR6, SR_CgaCtaId ;  /* 0x00000000000679c3 */ /* 0x002e620000008800 */
[----:B------:R-:W-:Y:S01]  /*0900*/  UMOV UR4, 0x3a0 ;  /* 0x000003a000047882 */ /* 0x000fe20000000000 */
[----:B------:R-:W-:Y:S01]  /*0910*/  UMOV UR5, 0x400 ;  /* 0x0000040000057882 */ /* 0x000fe20000000000 */
[----:B------:R-:W-:Y:S01]  /*0920*/  USEL UR4, UR4, 0x320, UP3 ;  /* 0x0000032004047887 */ /* 0x000fe20009800000 */
[----:B------:R-:W-:Y:S01]  /*0930*/  UMOV UR8, 0x1 ;  /* 0x0000000100087882 */ /* 0x000fe20000000000 */
[----:B------:R-:W-:Y:S01]  /*0940*/  ELECT P0, URZ, PT ;  /* 0x0000000000ff782f */ /* 0x000fe20003800000 */
[----:B------:R-:W-:-:S04]  /*0950*/  UIADD3 UR8, UPT, UPT, -UR8, 0x100000, URZ ;  /* 0x0010000008087890 */ /* 0x000fc8000fffe1ff */
[----:B------:R-:W-:Y:S02]  /*0960*/  USHF.L.U32 UR9, UR8, 0xb, URZ ;  /* 0x0000000b08097899 */ /* 0x000fe400080006ff */
[----:B------:R-:W-:Y:S02]  /*0970*/  USHF.L.U32 UR8, UR8, 0x1, URZ ;  /* 0x0000000108087899 */ /* 0x000fe400080006ff */
[----:B-1----:R-:W-:Y:S02]  /*0980*/  ULEA UR6, UR6, UR5, 0x18 ;  /* 0x0000000506067291 */ /* 0x002fe4000f8ec0ff */
[----:B------:R-:W-:-:S04]  /*0990*/  UIADD3 UR4, UPT, UPT, -UR4, 0x100000, URZ ;  /* 0x0010000004047890 */ /* 0x000fc8000fffe1ff */
[----:B------:R-:W-:Y:S02]  /*09a0*/  USHF.L.U32 UR5, UR4, 0xb, URZ ;  /* 0x0000000b04057899 */ /* 0x000fe400080006ff */
[----:B------:R-:W-:Y:S01]  /*09b0*/  USHF.L.U32 UR4, UR4, 0x1, URZ ;  /* 0x0000000104047899 */ /* 0x000fe200080006ff */
[----:B------:R-:W1:Y:S03]  /*09c0*/  FENCE.VIEW.ASYNC.S ;  /* 0x00000000000073c6 */ /* 0x000e660000000000 */
[----:B-1----:R2:W1:Y:S08]  /*09d0*/  SYNCS.EXCH.64 URZ, [UR6+0x50], UR8 ;  /* 0x0000500806ff75b2 */ /* 0x0024700008000100 */
[----:B------:R2:W1:Y:S01]  /*09e0*/  SYNCS.EXCH.64 URZ, [UR6+0x60], UR4 ;  /* 0x0000600406ff75b2 */ /* 0x0004620008000100 */
[----:B------:R2:W1:Y:S01]  /*09f0*/  SYNCS.EXCH.64 URZ, [UR6+0x58], UR8 ;  /* 0x0000580806ff75b2 */ /* 0x0004620008000100 */
[----:B------:R2:W1:Y:S02]  /*0a00*/  SYNCS.EXCH.64 URZ, [UR6+0x68], UR4 ;  /* 0x0000680406ff75b2 */ /* 0x0004640008000100 */
[----:B--2---:R-:W-:Y:S01]  /*0a10*/  NOP ;  /* 0x0000000000007918 */ /* 0x004fe20000000000 */
.L_x_12:
        /* <DEDUP_REMOVED lines=18> */
[----:B------:R2:W1:Y:S01]  /*0b40*/  SYNCS.EXCH.64 URZ, [UR4+0x90], UR6 ;  /* 0x0000900604ff75b2 */ /* 0x0004620008000100 */
[----:B------:R2:W1:Y:S01]  /*0b50*/  SYNCS.EXCH.64 URZ, [UR4+0x78], UR8 ;  /* 0x0000780804ff75b2 */ /* 0x0004620008000100 */
[----:B------:R2:W1:Y:S01]  /*0b60*/  SYNCS.EXCH.64 URZ, [UR4+0x98], UR6 ;  /* 0x0000980604ff75b2 */ /* 0x0004620008000100 */
[----:B------:R2:W1:Y:S01]  /*0b70*/  SYNCS.EXCH.64 URZ, [UR4+0x80], UR8 ;  /* 0x0000800804ff75b2 */ /* 0x0004620008000100 */
[----:B------:R2:W1:Y:S01]  /*0b80*/  SYNCS.EXCH.64 URZ, [UR4+0xa0], UR6 ;  /* 0x0000a00604ff75b2 */ /* 0x0004620008000100 */
[----:B------:R2:W1:Y:S01]  /*0b90*/  SYNCS.EXCH.64 URZ, [UR4+0x88], UR8 ;  /* 0x0000880804ff75b2 */ /* 0x0004620008000100 */
[----:B------:R2:W1:Y:S02]  /*0ba0*/  SYNCS.EXCH.64 URZ, [UR4+0xa8], UR6 ;  /* 0x0000a80604ff75b2 */ /* 0x0004640008000100 */
[----:B--2---:R-:W-:Y:S01]  /*0bb0*/  NOP ;  /* 0x0000000000007918 */ /* 0x004fe20000000000 */
.L_x_13:
[----:B------:R-:W2:Y:S01]  /*0bc0*/  SHFL.IDX PT, R2, R80, RZ, 0x1f ;  /* 0x00001fff50027589 */ /* 0x000ea200000e0000 */
[----:B------:R-:W1:Y:S01]  /*0bd0*/  S2UR UR48, SR_CgaCtaId ;  /* 0x00000000003079c3 */ /* 0x000e620000008800 */
[----:B------:R-:W-:Y:S01]  /*0be0*/  NOP ;  /* 0x0000000000007918 */ /* 0x000fe20000000000 */
[----:B--2---:R-:W-:-:S13]  /*0bf0*/  ISETP.NE.AND P0, PT, R2, 0x3, PT ;  /* 0x000000030200780c */ /* 0x004fda0003f05270 */
[----:B-1----:R-:W-:Y:S05]  /*0c00*/  @P0 BRA `(.L_x_14) ;  /* 0x0000000000340947 */ /* 0x002fea0003800000 */
[----:B------:R-:W-:Y:S01]  /*0c10*/  UMOV UR4, 0x400 ;  /* 0x0000040000047882 */ /* 0x000fe20000000000 */
[----:B------:R-:W-:Y:S01]  /*0c20*/  UMOV UR6, 0x20 ;  /* 0x0000002000067882 */ /* 0x000fe20000000000 */
[----:B------:R-:W-:Y:S02]  /*0c30*/  ULEA UR4, UR48, UR4, 0x18 ;  /* 0x0000000430047291 */ /* 0x000fe4000f8ec0ff */
[----:B------:R-:W-:-:S04]  /*0c40*/  UIADD3 UR6, UPT, UPT, -UR6, 0x100000, URZ ;  /* 0x0010000006067890 */ /* 0x000fc8000fffe1ff */
[----:B------:R-:W-:Y:S02]  /*0c50*/  USHF.L.U32 UR7, UR6, 0xb, URZ ;  /* 0x0000000b06077899 */ /* 0x000fe400080006ff */
[----:B------:R-:W-:Y:S01]  /*0c60*/  USHF.L.U32 UR6, UR6, 0x1, URZ ;  /* 0x0000000106067899 */ /* 0x000fe200080006ff */
[----:B------:R-:W-:Y:S01]  /*0c70*/  ELECT P0, URZ, PT ;  /* 0x0000000000ff782f */ /* 0x000fe20003800000 */
[----:B------:R-:W1:Y:S10]  /*0c80*/  FENCE.VIEW.ASYNC.S ;  /* 0x00000000000073c6 */ /* 0x000e740000000000 */
[----:B-1----:R1:W2:Y:S01]  /*0c90*/  SYNCS.EXCH.64 URZ, [UR4+0xb0], UR6 ;  /* 0x0000b00604ff75b2 */ /* 0x0022a20008000100 */
[----:B------:R1:W1:Y:S01]  /*0ca0*/  SYNCS.EXCH.64 URZ, [UR4+0xc0], UR6 ;  /* 0x0000c00604ff75b2 */ /* 0x0002620008000100 */
[----:B------:R1:W1:Y:S01]  /*0cb0*/  SYNCS.EXCH.64 URZ, [UR4+0xb8], UR6 ;  /* 0x0000b80604ff75b2 */ /* 0x0002620008000100 */
[----:B------:R1:W1:Y:S01]  /*0cc0*/  SYNCS.EXCH.64 URZ, [UR4+0xc8], UR6 ;  /* 0x0000c80604ff75b2 */ /* 0x0002620008000100 */
[----:B------:R-:W-:Y:S01]  /*0cd0*/  NOP ;  /* 0x0000000000007918 */ /* 0x000fe20000000000 */
.L_x_14:
[----:B-1----:R-:W1:Y:S01]  /*0ce0*/  LDCU UR4, c[0x0][0x36c] ;  /* 0x00006d80ff0477ac */ /* 0x002e620008000800 */
[----:B------:R-:W-:Y:S01]  /*0cf0*/  ISETP.NE.OR P3, PT, R0, 0x2, !P3 ;  /* 0x000000020000780c */ /* 0x000fe20005f65670 */
[----:B------:R-:W-:Y:S01]  /*0d00*/  NOP ;  /* 0x0000000000007918 */ /* 0x000fe20000000000 */
[----:B------:R-:W-:Y:S01]  /*0d10*/  LOP3.LUT R0, R76, 0x1f, RZ, 0xc0, !PT ;  /* 0x0000001f4c007812 */ /* 0x000fe200078ec0ff */
[----:B------:R-:W-:Y:S02]  /*0d20*/  UISETP.NE.AND UP4, UPT, UR22, URZ, UPT ;  /* 0x000000ff1600728c */ /* 0x000fe4000bf85270 */
[----:B-1----:R-:W-:-:S09]  /*0d30*/  UISETP.EQ.U32.AND UP5, UPT, UR4, 0x1, UPT ;  /* 0x000000010400788c */ /* 0x002fd2000bfa2070 */
[----:B------:R-:W-:Y:S05]  /*0d40*/  BRA.U !UP5, `(.L_x_15) ;  /* 0x000000010d087547 */ /* 0x000fea000b800000 */
[----:B--234-:R-:W-:Y:S01]  /*0d50*/  UCGABAR_ARV ;  /* 0x00000000000079c7 */ /* 0x01cfe20008000000 */
[----:B------:R-:W-:Y:S05]  /*0d60*/  BRA `(.L_x_16) ;  /* 0x0000000000047947 */ /* 0x000fea0003800000 */
.L_x_15:
[----:B--234-:R-:W-:Y:S01]  /*0d70*/  NOP ;  /* 0x0000000000007918 */ /* 0x01cfe20000000000 */
.L_x_16:
[----:B------:R-:W1:Y:S01]  /*0d80*/  S2UR UR46, SR_CTAID.X ;  /* 0x00000000002e79c3 */ /* 0x000e620000002500 */
[----:B------:R-:W-:-:S05]  /*0d90*/  CS2R.32 R3, SR_CgaSize ;  /* 0x0000000000037805 */ /* 0x000fca0000008a00 */
[----:B------:R-:W-:-:S05]  /*0da0*/  IMAD R3, R3, -0xa0, RZ ;  /* 0xffffff6003037824 */ /* 0x000fca00078e02ff */
[----:B------:R-:W-:-:S14]  /*0db0*/  R2UR UR5, R3 ;  /* 0x00000000030572ca */ /* 0x000fdc00000e0000 */
[----:B------:R-:W2:Y:S01]  /*0dc0*/  LDCU UR5, c[0x0][UR5+0x2b0] ;  /* 0x00005600050577ac */ /* 0x000ea20008000800 */
[----:B------:R-:W-:-:S05]  /*0dd0*/  CS2R.32 R3, SR_CgaSize ;  /* 0x0000000000037805 */ /* 0x000fca0000008a00 */
[----:B------:R-:W-:-:S05]  /*0de0*/  IMAD R3, R3, -0xa0, RZ ;  /* 0xffffff6003037824 */ /* 0x000fca00078e02ff */
[----:B------:R-:W-:-:S14]  /*0df0*/  R2UR UR4, R3 ;  /* 0x00000000030472ca */ /* 0x000fdc00000e0000 */
[----:B------:R-:W3:Y:S01]  /*0e00*/  LDCU UR4, c[0x0][UR4+0x2b4] ;  /* 0x00005680040477ac */ /* 0x000ee20008000800 */
[----:B------:R-:W4:Y:S01]  /*0e10*/  S2UR UR45, SR_CTAID.Y ;  /* 0x00000000002d79c3 */ /* 0x000f220000002600 */
[----:B------:R-:W-:-:S05]  /*0e20*/  CS2R.32 R3, SR_CgaSize ;  /* 0x0000000000037805 */ /* 0x000fca0000008a00 */
[----:B------:R-:W-:-:S05]  /*0e30*/  IMAD R3, R3, -0xa0, RZ ;  /* 0xffffff6003037824 */ /* 0x000fca00078e02ff */
[----:B------:R-:W-:-:S14]  /*0e40*/  R2UR UR57, R3 ;  /* 0x00000000033972ca */ /* 0x000fdc00000e0000 */
[----:B------:R-:W3:Y:S01]  /*0e50*/  LDCU UR57, c[0x0][UR57+0x2a0] ;  /* 0x00005400393977ac */ /* 0x000ee20008000800 */
[----:B------:R-:W-:-:S05]  /*0e60*/  CS2R.32 R3, SR_CgaSize ;  /* 0x0000000000037805 */ /* 0x000fca0000008a00 */
[----:B------:R-:W-:-:S05]  /*0e70*/  IMAD R3, R3, -0xa0, RZ ;  /* 0xffffff6003037824 */ /* 0x000fca00078e02ff */
[----:B------:R-:W-:-:S14]  /*0e80*/  R2UR UR60, R3 ;  /* 0x00000000033c72ca */ /* 0x000fdc00000e0000 */
[----:B------:R-:W3:Y:S01]  /*0e90*/  LDCU UR60, c[0x0][UR60+0x2a4] ;  /* 0x000054803c3c77ac */ /* 0x000ee20008000800 */
[----:B------:R-:W-:Y:S02]  /*0ea0*/  ULOP3.LUT UR49, UR48, 0x1, URZ, 0xc0, !UPT ;  /* 0x0000000130317892 */ /* 0x000fe4000f8ec0ff */
[----:B------:R-:W-:Y:S02]  /*0eb0*/  USHF.R.U32.HI UR26, URZ, 0x1, UR48 ;  /* 0x00000001ff1a7899 */ /* 0x000fe40008011630 */
[----:B------:R-:W-:Y:S02]  /*0ec0*/  UISETP.GT.U32.AND UP1, UPT, UR49, 0xffff, UPT ;  /* 0x0000ffff3100788c */ /* 0x000fe4000bf24070 */
[----:B------:R-:W-:Y:S01]  /*0ed0*/  USHF.L.U32 UR28, UR48, 0xb, URZ ;  /* 0x0000000b301c7899 */ /* 0x000fe200080006ff */
[----:B-1----:R-:W-:Y:S01]  /*0ee0*/  I2FP.F32.U32 R3, UR46 ;  /* 0x0000002e00037c45 */ /* 0x002fe20008201000 */
[----:B------:R-:W1:Y:S04]  /*0ef0*/  LDCU UR23, c[0x0][0xb24] ;  /* 0x00016480ff1777ac */ /* 0x000e680008000800 */
[----:B--2---:R-:W-:Y:S01]  /*0f00*/  FMUL R3, R3, UR5 ;  /* 0x0000000503037c20 */ /* 0x004fe20008400000 */
[----:B------:R-:W2:Y:S01]  /*0f10*/  LDCU UR40, c[0x0][0xb24] ;  /* 0x00016480ff2877ac */ /* 0x000ea20008000800 */
[----:B----4-:R-:W-:Y:S01]  /*0f20*/  I2FP.F32.U32 R2, UR45 ;  /* 0x0000002d00027c45 */ /* 0x010fe20008201000 */
[----:B------:R-:W4:Y:S03]  /*0f30*/  LDCU UR30, c[0x0][0xb30] ;  /* 0x00016600ff1e77ac */ /* 0x000f260008000800 */
[----:B------:R-:W1:Y:S01]  /*0f40*/  F2I.U32.TRUNC.NTZ R3, R3 ;  /* 0x0000000300037305 */ /* 0x000e62000020f000 */
[----:B---3--:R-:W-:Y:S01]  /*0f50*/  FMUL R2, R2, UR4 ;  /* 0x0000000402027c20 */ /* 0x008fe20008400000 */
[----:B------:R-:W-:-:S02]  /*0f60*/  ULOP3.LUT UR4, UR48, 0x2, URZ, 0xc0, !UPT ;  /* 0x0000000230047892 */ /* 0x000fc4000f8ec0ff */
[----:B------:R-:W-:Y:S02]  /*0f70*/  USHF.L.U32 UR27, UR48, 0xc, URZ ;  /* 0x0000000c301b7899 */ /* 0x000fe400080006ff */
[----:B------:R-:W-:Y:S02]  /*0f80*/  UISETP.GT.U32.AND UP0, UPT, UR4, 0xffff, UPT ;  /* 0x0000ffff0400788c */ /* 0x000fe4000bf04070 */
[----:B------:R-:W3:Y:S01]  /*0f90*/  F2I.U32.TRUNC.NTZ R2, R2 ;  /* 0x0000000200027305 */ /* 0x000ee2000020f000 */
[----:B------:R-:W-:Y:S01]  /*0fa0*/  UMOV UR32, 0x5 ;  /* 0x0000000500207882 */ /* 0x000fe20000000000 */
[----:B------:R-:W-:Y:S02]  /*0fb0*/  USEL UR24, UR49, 0xffff, !UP1 ;  /* 0x0000ffff31187887 */ /* 0x000fe4000c800000 */
[----:B------:R-:W-:Y:S01]  /*0fc0*/  USEL UR25, UR4, 0xffff, !UP0 ;  /* 0x0000ffff04197887 */ /* 0x000fe2000c000000 */
[----:B-1----:R-:W-:Y:S02]  /*0fd0*/  R2UR UR5, R3 ;  /* 0x00000000030572ca */ /* 0x002fe400000e0000 */
[----:B---3--:R-:W-:-:S02]  /*0fe0*/  R2UR UR6, R2 ;  /* 0x00000000020672ca */ /* 0x008fc400000e0000 */
[----:B------:R-:W-:-:S09]  /*0ff0*/  PRMT R2, RZ, 0x7610, R2 ;  /* 0x00007610ff027816 */ /* 0x000fd20000000002 */
[----:B------:R-:W-:-:S04]  /*1000*/  UIADD3 UR5, UPT, UPT, -UR5, URZ, URZ ;  /* 0x000000ff05057290 */ /* 0x000fc8000fffe1ff */
[----:B------:R-:W-:Y:S02]  /*1010*/  UIMAD UR57, UR57, UR5, UR46 ;  /* 0x00000005393972a4 */ /* 0x000fe4000f8e022e */
[----:B------:R-:W-:-:S04]  /*1020*/  UIADD3 UR4, UPT, UPT, -UR6, URZ, URZ ;  /* 0x000000ff06047290 */ /* 0x000fc8000fffe1ff */
[----:B------:R-:W-:Y:S01]  /*1030*/  UIMAD UR60, UR60, UR4, UR45 ;  /* 0x000000043c3c72a4 */ /* 0x000fe2000f8e022d */
[----:B--2-4-:R-:W-:Y:S11]  /*1040*/  BRA.U UP4, `(.L_x_17) ;  /* 0x00000001043c7547 */ /* 0x014ff6000b800000 */
[----:B------:R-:W-:Y:S02]  /*1050*/  UISETP.NE.AND UP0, UPT, UR60, URZ, UPT ;  /* 0x000000ff3c00728c */ /* 0x000fe4000bf05270 */
[----:B------:R-:W-:Y:S02]  /*1060*/  UISETP.NE.AND UP1, UPT, UR60, 0x1, UPT ;  /* 0x000000013c00788c */ /* 0x000fe4000bf25270 */
[----:B------:R-:W-:Y:S02]  /*1070*/  UISETP.NE.AND UP2, UPT, UR57, URZ, UP0 ;  /* 0x000000ff3900728c */ /* 0x000fe40008745270 */
[----:B------:R-:W-:Y:S02]  /*1080*/  USEL UR4, URZ, 0x2, UP0 ;  /* 0x00000002ff047887 */ /* 0x000fe40008000000 */
[----:B------:R-:W-:Y:S02]  /*1090*/  USEL UR8, URZ, 0x1, UP2 ;  /* 0x00000001ff087887 */ /* 0x000fe40009000000 */
[----:B------:R-:W-:-:S02]  /*10a0*/  UISETP.NE.AND UP2, UPT, UR57, URZ, UPT ;  /* 0x000000ff3900728c */ /* 0x000fc4000bf45270 */
[----:B------:R-:W-:Y:S02]  /*10b0*/  USEL UR5, URZ, 0x4, UP1 ;  /* 0x00000004ff057887 */ /* 0x000fe40008800000 */
[----:B------:R-:W-:Y:S02]  /*10c0*/  UISETP.NE.AND UP0, UPT, UR57, 0x1, UPT ;  /* 0x000000013900788c */ /* 0x000fe4000bf05270 */
[----:B------:R-:W-:Y:S02]  /*10d0*/  USEL UR6, URZ, 0x8, UP1 ;  /* 0x00000008ff067887 */ /* 0x000fe40008800000 */
[----:B------:R-:W-:Y:S02]  /*10e0*/  USEL UR7, UR5, 0x4, UP2 ;  /* 0x0000000405077887 */ /* 0x000fe40009000000 */
[----:B------:R-:W-:Y:S02]  /*10f0*/  USEL UR4, UR4, 0x2, UP0 ;  /* 0x0000000204047887 */ /* 0x000fe40008000000 */
[----:B------:R-:W-:-:S02]  /*1100*/  USEL UR5, UR6, 0x8, UP0 ;  /* 0x0000000806057887 */ /* 0x000fc40008000000 */
[----:B------:R-:W-:-:S04]  /*1110*/  UIADD3 UR4, UPT, UPT, UR4, UR7, UR8 ;  /* 0x0000000704047290 */ /* 0x000fc8000fffe008 */
[----:B------:R-:W-:-:S06]  /*1120*/  UIADD3 UR4, UPT, UPT, UR4, UR5, URZ ;  /* 0x0000000504047290 */ /* 0x000fcc000fffe0ff */
[----:B------:R-:W-:-:S07]  /*1130*/  MOV R2, UR4 ;  /* 0x0000000400027c02 */ /* 0x000fce0008000f00 */
.L_x_17:
[----:B------:R-:W1:Y:S01]  /*1140*/  S2UR UR36, SR_CTAID.Z ;  /* 0x00000000002479c3 */ /* 0x000e620000002700 */
[----:B------:R-:W-:Y:S01]  /*1150*/  UISETP.GE.AND UP0, UPT, UR23, 0x1, UPT ;  /* 0x000000011700788c */ /* 0x000fe2000bf06270 */
[----:B------:R-:W-:-:S08]  /*1160*/  UMOV UR31, 0x3 ;  /* 0x00000003001f7882 */ /* 0x000fd00000000000 */
[----:B------:R-:W-:Y:S05]  /*1170*/  BRA.U !UP0, `(.L_x_18) ;  /* 0x0000000108d47547 */ /* 0x000fea000b800000 */
[----:B------:R-:W2:Y:S01]  /*1180*/  LDCU.128 UR12, c[0x0][0xb10] ;  /* 0x00016200ff0c77ac */ /* 0x000ea20008000c00 */
[----:B------:R-:W3:Y:S01]  /*1190*/  LDCU UR6, c[0x0][0x370] ;  /* 0x00006e00ff0677ac */ /* 0x000ee20008000800 */
[----:B------:R-:W4:Y:S01]  /*11a0*/  LDCU UR5, c[0x0][0x374] ;  /* 0x00006e80ff0577ac */ /* 0x000f220008000800 */
[----:B------:R-:W1:Y:S01]  /*11b0*/  LDCU UR29, c[0x0][0xb0c] ;  /* 0x00016180ff1d77ac */ /* 0x000e620008000800 */
[----:B------:R-:W1:Y:S01]  /*11c0*/  LDCU UR4, c[0x0][0xb20] ;  /* 0x00016400ff0477ac */ /* 0x000e620008000800 */
[----:B------:R-:W1:Y:S01]  /*11d0*/  LDCU.64 UR8, c[0x0][0xb28] ;  /* 0x00016500ff0877ac */ /* 0x000e620008000a00 */
[----:B--2---:R-:W-:Y:S02]  /*11e0*/  UISETP.NE.AND UP0, UPT, UR14, 0x1, UPT ;  /* 0x000000010e00788c */ /* 0x004fe4000bf05270 */
[----:B----4-:R-:W-:Y:S02]  /*11f0*/  UIMAD.WIDE.U32 UR10, UR5, UR15, URZ ;  /* 0x0000000f050a72a5 */ /* 0x010fe4000f8e00ff */
[----:B---3--:R-:W-:-:S02]  /*1200*/  UIMAD.WIDE.U32 UR18, UR6, UR12, URZ ;  /* 0x0000000c061272a5 */ /* 0x008fc4000f8e00ff */
[----:B-1----:R-:W-:Y:S02]  /*1210*/  UISETP.NE.AND UP1, UPT, UR29, 0x1, UPT ;  /* 0x000000011d00788c */ /* 0x002fe4000bf25270 */
[----:B------:R-:W-:Y:S01]  /*1220*/  UISETP.NE.AND UP2, UPT, UR23, 0x1, UPT ;  /* 0x000000011700788c */ /* 0x000fe2000bf45270 */
[----:B------:R-:W-:Y:S02]  /*1230*/  UMOV UR10, UR11 ;  /* 0x0000000b000a7c82 */ /* 0x000fe40008000000 */
[----:B------:R-:W-:Y:S01]  /*1240*/  UMOV UR18, UR19 ;  /* 0x0000001300127c82 */ /* 0x000fe20008000000 */
[----:B------:R-:W-:Y:S02]  /*1250*/  @UP0 USHF.R.U32.HI UR5, URZ, UR4, UR10 ;  /* 0x00000004ff050299 */ /* 0x000fe4000801160a */
[----:B------:R-:W-:Y:S02]  /*1260*/  UIMAD.WIDE.U32 UR20, UR45, UR15, URZ ;  /* 0x0000000f2d1472a5 */ /* 0x000fe4000f8e00ff */
[----:B------:R-:W-:-:S02]  /*1270*/  UIMAD.WIDE.U32 UR10, UR5, UR8, URZ ;  /* 0x00000008050a72a5 */ /* 0x000fc4000f8e00ff */
[----:B------:R-:W-:Y:S02]  /*1280*/  @UP1 USHF.R.U32.HI UR6, URZ, UR13, UR18 ;  /* 0x0000000dff061299 */ /* 0x000fe40008011612 */
[----:B------:R-:W-:Y:S02]  /*1290*/  UIMAD.WIDE.U32 UR16, UR46, UR12, URZ ;  /* 0x0000000c2e1072a5 */ /* 0x000fe4000f8e00ff */
[----:B------:R-:W-:Y:S01]  /*12a0*/  UIMAD.WIDE.U32 UR18, UR6, UR8, URZ ;  /* 0x00000008061272a5 */ /* 0x000fe2000f8e00ff */
[----:B------:R-:W-:Y:S01]  /*12b0*/  UMOV UR20, UR21 ;  /* 0x0000001500147c82 */ /* 0x000fe20008000000 */
[----:B------:R-:W-:Y:S01]  /*12c0*/  UMOV UR10, UR11 ;  /* 0x0000000b000a7c82 */ /* 0x000fe20008000000 */
[----:B------:R-:W-:Y:S02]  /*12d0*/  USHF.R.U32.HI UR20, URZ, UR4, UR20 ;  /* 0x00000004ff147299 */ /* 0x000fe40008011614 */
[----:B------:R-:W-:Y:S02]  /*12e0*/  @UP2 USHF.R.U32.HI UR5, URZ, UR9, UR10 ;  /* 0x00000009ff052299 */ /* 0x000fe4000801160a */
[----:B------:R-:W-:Y:S01]  /*12f0*/  UMOV UR7, UR19 ;  /* 0x0000001300077c82 */ /* 0x000fe20008000000 */
[----:B------:R-:W-:Y:S01]  /*1300*/  UMOV UR16, UR17 ;  /* 0x0000001100107c82 */ /* 0x000fe20008000000 */
[----:B------:R-:W-:-:S02]  /*1310*/  @UP2 USHF.R.U32.HI UR6, URZ, UR9, UR7 ;  /* 0x00000009ff062299 */ /* 0x000fc40008011607 */
[----:B------:R-:W-:Y:S02]  /*1320*/  USHF.R.U32.HI UR13, URZ, UR13, UR16 ;  /* 0x0000000dff0d7299 */ /* 0x000fe40008011610 */
[----:B------:R-:W-:Y:S02]  /*1330*/  USEL UR4, UR45, UR20, !UP0 ;  /* 0x000000142d047287 */ /* 0x000fe4000c000000 */
[----:B------:R-:W-:Y:S02]  /*1340*/  UIMAD UR7, UR5, UR23, URZ ;  /* 0x00000017050772a4 */ /* 0x000fe4000f8e02ff */
[----:B------:R-:W-:Y:S02]  /*1350*/  USEL UR5, UR46, UR13, !UP1 ;  /* 0x0000000d2e057287 */ /* 0x000fe4000c800000 */
[----:B------:R-:W-:Y:S02]  /*1360*/  UIMAD UR12, UR6, UR23, URZ ;  /* 0x00000017060c72a4 */ /* 0x000fe4000f8e02ff */
[----:B------:R-:W-:-:S02]  /*1370*/  UISETP.GE.AND UP0, UPT, UR4, UR7, UPT ;  /* 0x000000070400728c */ /* 0x000fc4000bf06270 */
[----:B------:R-:W-:Y:S02]  /*1380*/  UIMAD.WIDE.U32 UR10, UR4, UR8, URZ ;  /* 0x00000008040a72a5 */ /* 0x000fe4000f8e00ff */
[----:B------:R-:W-:Y:S02]  /*1390*/  UISETP.GE.OR UP0, UPT, UR5, UR12, UP0 ;  /* 0x0000000c0500728c */ /* 0x000fe40008706670 */
[----:B------:R-:W-:Y:S02]  /*13a0*/  UIMAD.WIDE.U32 UR12, UR5, UR8, URZ ;  /* 0x00000008050c72a5 */ /* 0x000fe4000f8e00ff */
[----:B------:R-:W-:Y:S01]  /*13b0*/  UIADD3 UR10, UPT, UPT, -UR4, URZ, URZ ;  /* 0x000000ff040a7290 */ /* 0x000fe2000fffe1ff */
[----:B------:R-:W-:Y:S01]  /*13c0*/  UMOV UR8, UR11 ;  /* 0x0000000b00087c82 */ /* 0x000fe20008000000 */
[----:B------:R-:W-:Y:S02]  /*13d0*/  UIADD3 UR11, UPT, UPT, -UR5, URZ, URZ ;  /* 0x000000ff050b7290 */ /* 0x000fe4000fffe1ff */
[----:B------:R-:W-:-:S03]  /*13e0*/  USHF.R.U32.HI UR8, URZ, UR9, UR8 ;  /* 0x00000009ff087299 */ /* 0x000fc60008011608 */
[----:B------:R-:W-:Y:S01]  /*13f0*/  @!UP0 UMOV UR7, UR13 ;  /* 0x0000000d00078c82 */ /* 0x000fe20008000000 */
[----:B------:R-:W-:Y:S02]  /*1400*/  UIMAD UR45, UR14, UR10, UR45 ;  /* 0x0000000a0e2d72a4 */ /* 0x000fe4000f8e022d */
[----:B------:R-:W-:Y:S02]  /*1410*/  USEL UR8, UR4, UR8, !UP2 ;  /* 0x0000000804087287 */ /* 0x000fe4000d000000 */
[----:B------:R-:W-:Y:S02]  /*1420*/  @!UP0 USHF.R.U32.HI UR7, URZ, UR9, UR7 ;  /* 0x00000009ff078299 */ /* 0x000fe40008011607 */
[----:B------:R-:W-:Y:S02]  /*1430*/  UIADD3 UR9, UPT, UPT, -UR8, URZ, URZ ;  /* 0x000000ff08097290 */ /* 0x000fe4000fffe1ff */
[----:B------:R-:W-:Y:S02]  /*1440*/  @!UP0 USEL UR7, UR5, UR7, !UP2 ;  /* 0x0000000705078287 */ /* 0x000fe4000d000000 */
[----:B------:R-:W-:-:S02]  /*1450*/  UIMAD UR9, UR23, UR9, UR4 ;  /* 0x00000009170972a4 */ /* 0x000fc4000f8e0204 */
[----:B------:R-:W-:Y:S02]  /*1460*/  @!UP0 UIADD3 UR8, UPT, UPT, UR8, -UR7, URZ ;  /* 0x8000000708088290 */ /* 0x000fe4000fffe0ff */
[----:B------:R-:W-:Y:S02]  /*1470*/  @!UP0 UIMAD UR6, UR9, UR6, UR7 ;  /* 0x00000006090682a4 */ /* 0x000fe4000f8e0207 */
[----:B------:R-:W-:Y:S02]  /*1480*/  @!UP0 UIMAD UR4, UR8, UR23, UR5 ;  /* 0x00000017080482a4 */ /* 0x000fe4000f8e0205 */
[----:B------:R-:W-:Y:S02]  /*1490*/  UIMAD UR46, UR29, UR11, UR46 ;  /* 0x0000000b1d2e72a4 */ /* 0x000fe4000f8e022e */
[----:B------:R-:W-:Y:S01]  /*14a0*/  UIMAD UR45, UR4, UR14, UR45 ;  /* 0x0000000e042d72a4 */ /* 0x000fe2000f8e022d */
[----:B------:R-:W-:Y:S02]  /*14b0*/  @!UP0 UMOV UR5, UR6 ;  /* 0x0000000600058c82 */ /* 0x000fe40008000000 */
[----:B------:R-:W-:-:S12]  /*14c0*/  UIMAD UR46, UR5, UR29, UR46 ;  /* 0x0000001d052e72a4 */ /* 0x000fd8000f8e022e */
.L_x_18:
[----:B------:R-:W-:Y:S02]  /*14d0*/  UISETP.NE.AND UP1, UPT, UR30, 0x1, UPT ;  /* 0x000000011e00788c */ /* 0x000fe4000bf25270 */
[----:B------:R-:W-:Y:S02]  /*14e0*/  ULOP3.LUT UR24, UR24, 0xffff, URZ, 0xc0, !UPT ;  /* 0x0000ffff18187892 */ /* 0x000fe4000f8ec0ff */
[----:B------:R-:W-:Y:S02]  /*14f0*/  ULOP3.LUT UR21, UR25, 0xffff, URZ, 0xc0, !UPT ;  /* 0x0000ffff19157892 */ /* 0x000fe4000f8ec0ff */
[----:B------:R-:W-:Y:S02]  /*1500*/  UISETP.NE.AND UP0, UPT, UR22, 0x2, UPT ;  /* 0x000000021600788c */ /* 0x000fe4000bf05270 */
[----:B------:R-:W-:Y:S02]  /*1510*/  ULOP3.LUT UR28, UR28, 0x1000, URZ, 0xc0, !UPT ;  /* 0x000010001c1c7892 */ /* 0x000fe4000f8ec0ff */
[----:B------:R-:W-:-:S02]  /*1520*/  ULOP3.LUT UR27, UR27, 0x1000, URZ, 0xc0, !UPT ;  /* 0x000010001b1b7892 */ /* 0x000fc4000f8ec0ff */
[----:B------:R-:W-:Y:S02]  /*1530*/  USHF.L.U32 UR24, UR32, UR24, URZ ;  /* 0x0000001820187299 */ /* 0x000fe400080006ff */
[----:B------:R-:W-:Y:S01]  /*1540*/  USHF.L.U32 UR21, UR31, UR21, URZ ;  /* 0x000000151f157299 */ /* 0x000fe200080006ff */
[----:B------:R-:W-:Y:S11]  /*1550*/  BRA.U UP1, `(.L_x_19) ;  /* 0x0000000101447547 */ /* 0x000ff6000b800000 */
[----:B------:R-:W2:Y:S01]  /*1560*/  LDCU.128 UR8, c[0x0][0xb10] ;  /* 0x00016200ff0877ac */ /* 0x000ea20008000c00 */
[----:B------:R-:W3:Y:S01]  /*1570*/  LDCU UR12, c[0x0][0xb0c] ;  /* 0x00016180ff0c77ac */ /* 0x000ee20008000800 */
[----:B------:R-:W4:Y:S01]  /*1580*/  LDCU UR13, c[0x0][0xb20] ;  /* 0x00016400ff0d77ac */ /* 0x000f220008000800 */
[----:B--2---:R-:W-:Y:S02]  /*1590*/  UIMAD.WIDE.U32 UR6, UR46, UR8, URZ ;  /* 0x000000082e0672a5 */ /* 0x004fe4000f8e00ff */
[----:B------:R-:W-:Y:S02]  /*15a0*/  UIMAD.WIDE.U32 UR4, UR45, UR11, URZ ;  /* 0x0000000b2d0472a5 */ /* 0x000fe4000f8e00ff */
[----:B---3--:R-:W-:Y:S02]  /*15b0*/  UISETP.NE.AND UP2, UPT, UR12, 0x1, UPT ;  /* 0x000000010c00788c */ /* 0x008fe4000bf45270 */
[----:B------:R-:W-:Y:S01]  /*15c0*/  UISETP.NE.AND UP1, UPT, UR10, 0x1, UPT ;  /* 0x000000010a00788c */ /* 0x000fe2000bf25270 */
[----:B------:R-:W-:-:S02]  /*15d0*/  UMOV UR6, UR7 ;  /* 0x0000000700067c82 */ /* 0x000fc40008000000 */
[----:B------:R-:W-:Y:S01]  /*15e0*/  UMOV UR4, UR5 ;  /* 0x0000000500047c82 */ /* 0x000fe20008000000 */
[----:B------:R-:W-:Y:S02]  /*15f0*/  USHF.R.U32.HI UR9, URZ, UR9, UR6 ;  /* 0x00000009ff097299 */ /* 0x000fe40008011606 */
[----:B----4-:R-:W-:Y:S02]  /*1600*/  USHF.R.U32.HI UR4, URZ, UR13, UR4 ;  /* 0x0000000dff047299 */ /* 0x010fe40008011604 */
[----:B------:R-:W-:Y:S02]  /*1610*/  USEL UR5, UR46, UR9, !UP2 ;  /* 0x000000092e057287 */ /* 0x000fe4000d000000 */
[----:B------:R-:W-:-:S04]  /*1620*/  USEL UR4, UR45, UR4, !UP1 ;  /* 0x000000042d047287 */ /* 0x000fc8000c800000 */
[----:B------:R-:W-:Y:S02]  /*1630*/  UIADD3 UR6, UPT, UPT, UR5, -UR4, URZ ;  /* 0x8000000405067290 */ /* 0x000fe4000fffe0ff */
[----:B------:R-:W-:Y:S02]  /*1640*/  UIADD3 UR4, UPT, UPT, -UR5, UR4, URZ ;  /* 0x0000000405047290 */ /* 0x000fe4000fffe1ff */
[----:B------:R-:W-:Y:S02]  /*1650*/  UIMAD UR45, UR6, UR10, UR45 ;  /* 0x0000000a062d72a4 */ /* 0x000fe4000f8e022d */
[----:B------:R-:W-:-:S12]  /*1660*/  UIMAD UR46, UR4, UR12, UR46 ;  /* 0x0000000c042e72a4 */ /* 0x000fd8000f8e022e */
.L_x_19:
[----:B------:R-:W-:Y:S05]  /*1670*/  BRA.U !UP5, `(.L_x_20) ;  /* 0x000000010d0c7547 */ /* 0x000fea000b800000 */
[----:B------:R-:W-:Y:S01]  /*1680*/  UCGABAR_WAIT ;  /* 0x0000000000007dc7 */ /* 0x000fe20008000000 */
[----:B------:R-:W-:Y:S01]  /*1690*/  CCTL.IVALL ;  /* 0x00000000ff00798f */ /* 0x000fe20002000000 */
[----:B------:R-:W-:Y:S05]  /*16a0*/  BRA `(.L_x_21) ;  /* 0x0000000000047947 */ /* 0x000fea0003800000 */
.L_x_20:
[----:B------:R-:W-:Y:S06]  /*16b0*/  BAR.SYNC.DEFER_BLOCKING 0x0 ;  /* 0x0000000000007b1d */ /* 0x000fec0000010000 */
.L_x_21:
[----:B------:R-:W-:Y:S05]  /*16c0*/  BRA.U UP0, `(.L_x_22) ;  /* 0x0000001100b07547 */ /* 0x000fea000b800000 */
[----:B------:R-:W2:Y:S01]  /*16d0*/  LDCU UR6, c[0x0][0x38c] ;  /* 0x00007180ff0677ac */ /* 0x000ea20008000800 */
[----:B------:R-:W-:Y:S01]  /*16e0*/  PLOP3.LUT P1, PT, PT, PT, UP3, 0x80, 0x8 ;  /* 0x000000000008781c */ /* 0x000fe20003f2f038 */
[----:B------:R-:W-:Y:S01]  /*16f0*/  IMAD.MOV.U32 R12, RZ, RZ, 0x1 ;  /* 0x00000001ff0c7424 */ /* 0x000fe200078e00ff */
[----:B------:R-:W-:Y:S01]  /*1700*/  ISETP.EQ.OR P2, PT, R0, RZ, P3 ;  /* 0x000000ff0000720c */ /* 0x000fe20001f42670 */
[----:B------:R-:W-:Y:S01]  /*1710*/  UISETP.NE.AND UP1, UPT, UR22, URZ, UPT ;  /* 0x000000ff1600728c */ /* 0x000fe2000bf25270 */
[----:B------:R-:W-:Y:S02]  /*1720*/  PLOP3.LUT P1, PT, P1, PT, PT, 0x8, 0x80 ;  /* 0x000000000080781c */ /* 0x000fe40000f2e170 */
[----:B------:R-:W-:Y:S01]  /*1730*/  CS2R R10, SRZ ;  /* 0x00000000000a7805 */ /* 0x000fe2000001ff00 */
[----:B------:R-:W-:Y:S01]  /*1740*/  IMAD.MOV.U32 R9, RZ, RZ, RZ ;  /* 0x000000ffff097224 */ /* 0x000fe200078e00ff */
[----:B------:R-:W3:Y:S01]  /*1750*/  LDCU UR41, c[0x0][0x370] ;  /* 0x00006e00ff2977ac */ /* 0x000ee20008000800 */
[----:B------:R-:W-:Y:S01]  /*1760*/  IMAD.MOV.U32 R8, RZ, RZ, 0x1 ;  /* 0x00000001ff087424 */ /* 0x000fe200078e00ff */
[----:B------:R-:W4:Y:S01]  /*1770*/  LDCU.64 UR30, c[0x0][0x348] ;  /* 0x00006900ff1e77ac */ /* 0x000f220008000a00 */
[----:B------:R-:W1:Y:S01]  /*1780*/  LDCU UR39, c[0x0][0x374] ;  /* 0x00006e80ff2777ac */ /* 0x000e620008000800 */
[----:B--2---:R-:W-:-:S02]  /*1790*/  UIADD3 UR5, UPT, UPT, UR6, 0x7f, URZ ;  /* 0x0000007f06057890 */ /* 0x004fc4000fffe0ff */
[----:B------:R-:W-:Y:S02]  /*17a0*/  UIADD3 UR50, UPT, UPT, UR6, 0xfe, URZ ;  /* 0x000000fe06327890 */ /* 0x000fe4000fffe0ff */
[----:B------:R-:W-:-:S04]  /*17b0*/  USHF.R.S32.HI UR4, URZ, 0x1f, UR5 ;  /* 0x0000001fff047899 */ /* 0x000fc80008011405 */
[----:B------:R-:W-:Y:S02]  /*17c0*/  ULEA.HI UR4, UR4, UR5, URZ, 0x7 ;  /* 0x0000000504047291 */ /* 0x000fe4000f8f38ff */
[----:B------:R-:W-:Y:S02]  /*17d0*/  USHF.L.U32 UR5, UR26, 0x5, URZ ;  /* 0x000000051a057899 */ /* 0x000fe400080006ff */
[----:B------:R-:W-:Y:S02]  /*17e0*/  USHF.R.S32.HI UR43, URZ, 0x7, UR4 ;  /* 0x00000007ff2b7899 */ /* 0x000fe40008011404 */
[----:B------:R-:W-:Y:S02]  /*17f0*/  UIADD3 UR4, UPT, UPT, UR6, -0x1, URZ ;  /* 0xffffffff06047890 */ /* 0x000fe4000fffe0ff */
[----:B------:R-:W-:Y:S02]  /*1800*/  UISETP.LT.U32.AND UP0, UPT, UR43, 0x3, UPT ;  /* 0x000000032b00788c */ /* 0x000fe4000bf01070 */
[----:B------:R-:W-:-:S02]  /*1810*/  UISETP.GE.U32.AND UP2, UPT, UR4, -0xff, UPT ;  /* 0xffffff010400788c */ /* 0x000fc4000bf46070 */
[----:B------:R-:W-:Y:S02]  /*1820*/  USEL UR42, UR43, 0x3, UP0 ;  /* 0x000000032b2a7887 */ /* 0x000fe40008000000 */
[----:B------:R-:W-:Y:S02]  /*1830*/  ULOP3.LUT UR44, UR5, 0x20, URZ, 0xe2, !UPT ;  /* 0x00000020052c7892 */ /* 0x000fe4000f8ee2ff */
[----:B------:R-:W-:Y:S02]  /*1840*/  UIADD3 UR25, UPT, UPT, UR42, -0x1, URZ ;  /* 0xffffffff2a197890 */ /* 0x000fe4000fffe0ff */
[----:B------:R-:W-:Y:S02]  /*1850*/  USEL UR26, UR34, 0x2, UP1 ;  /* 0x00000002221a7887 */ /* 0x000fe40008800000 */
[----:B------:R-:W-:Y:S02]  /*1860*/  UIADD3 UR47, UPT, UPT, UR43, -UR42, URZ ;  /* 0x8000002a2b2f7290 */ /* 0x000fe4000fffe0ff */
[----:B------:R-:W-:Y:S01]  /*1870*/  @UP2 UIADD3 UR25, UPT, UPT, UR42, URZ, URZ ;  /* 0x000000ff2a192290 */ /* 0x000fe2000fffe0ff */
[----:B------:R-:W-:-:S03]  /*1880*/  UMOV UR5, URZ ;  /* 0x000000ff00057c82 */ /* 0x000fc60008000000 */
[----:B-1-34-:R-:W-:-:S12]  /*1890*/  UIADD3 UR25, UPT, UPT, UR25, 0x1, URZ ;  /* 0x0000000119197890 */ /* 0x01afd8000fffe0ff */
.L_x_42:
[----:B------:R-:W-:Y:S01]  /*18a0*/  UISETP.NE.AND UP0, UPT, UR48, URZ, UPT ;  /* 0x000000ff3000728c */ /* 0x000fe2000bf05270 */
[----:B------:R-:W1:Y:S08]  /*18b0*/  S2UR UR48, SR_CgaCtaId ;  /* 0x00000000003079c3 */ /* 0x000e700000008800 */
[----:B------:R-:W-:Y:S05]  /*18c0*/  BRA.U UP0, `(.L_x_23) ;  /* 0x0000000100347547 */ /* 0x000fea000b800000 */
[----:B------:R-:W2:Y:S01]  /*18d0*/  S2R R0, SR_CgaCtaId ;  /* 0x0000000000007919 */ /* 0x000ea20000008800 */
[----:B------:R-:W-:-:S04]  /*18e0*/  MOV R2, 0x400 ;  /* 0x0000040000027802 */ /* 0x000fc80000000f00 */
[----:B--2---:R-:W-:Y:S02]  /*18f0*/  LEA R0, R0, R2, 0x18 ;  /* 0x0000000200007211 */ /* 0x004fe400078ec0ff */
[----:B------:R-:W-:-:S03]  /*1900*/  SHF.L.U32 R2, R8, 0x1f, RZ ;  /* 0x0000001f08027819 */ /* 0x000fc600000006ff */
[----:B------:R-:W-:-:S04]  /*1910*/  IMAD R0, R9, 0x8, R0 ;  /* 0x0000000809007824 */ /* 0x000fc800078e0200 */
[----:B------:R-:W2:Y:S02]  /*1920*/  SYNCS.PHASECHK.TRANS64.TRYWAIT P0, [R0+URZ+0xc0], R2 ;  /* 0x0000c002000075a7 */ /* 0x000ea400080011ff */
[----:B--2---:R-:W-:Y:S05]  /*1930*/  @!P0 BRA `(.L_x_24) ;  /* 0x0000004c00d88947 */ /* 0x004fea0003800000 */
.L_x_101:
[----:B------:R-:W-:Y:S01]  /*1940*/  VIADD R9, R9, 0x1 ;  /* 0x0000000109097836 */ /* 0x000fe20000000000 */
[----:B------:R2:W-:Y:S04]  /*1950*/  SYNCS.ARRIVE.TRANS64.A1T0 RZ, [R0+URZ+0xb0], RZ ;  /* 0x0000b0ff00ff79a7 */ /* 0x0005e800081000ff */
[----:B------:R-:W-:-:S04]  /*1960*/  ISETP.NE.AND P0, PT, R9, 0x2, PT ;  /* 0x000000020900780c */ /* 0x000fc80003f05270 */
[----:B------:R-:W-:Y:S02]  /*1970*/  SEL R9, R9, RZ, P0 ;  /* 0x000000ff09097207 */ /* 0x000fe40000000000 */
[----:B--2---:R-:W-:-:S04]  /*1980*/  SEL R0, RZ, 0x1, P0 ;  /* 0x00000001ff007807 */ /* 0x004fc80000000000 */
[----:B------:R-:W-:-:S07]  /*1990*/  LOP3.LUT R8, R8, R0, RZ, 0x3c, !PT ;  /* 0x0000000008087212 */ /* 0x000fce00078e3cff */
.L_x_23:
[----:B------:R-:W-:Y:S01]  /*19a0*/  UMOV UR6, 0x400 ;  /* 0x0000040000067882 */ /* 0x000fe20000000000 */
[----:B------:R-:W-:Y:S01]  /*19b0*/  SHF.L.U32 R0, R12, 0x1f, RZ ;  /* 0x0000001f0c007819 */ /* 0x000fe200000006ff */
[----:B-1----:R-:W-:Y:S02]  /*19c0*/  ULEA UR6, UR48, UR6, 0x18 ;  /* 0x0000000630067291 */ /* 0x002fe4000f8ec0ff */
[----:B------:R-:W-:Y:S02]  /*19d0*/  UISETP.GE.U32.AND UP0, UPT, UR50, 0xff, UPT ;  /* 0x000000ff3200788c */ /* 0x000fe4000bf06070 */
[----:B------:R-:W-:Y:S02]  /*19e0*/  ULEA UR4, UR5, UR6, 0x3 ;  /* 0x0000000605047291 */ /* 0x000fe4000f8e18ff */
[----:B------:R-:W-:Y:S02]  /*19f0*/  ULEA UR11, UR45, UR49, 0x1 ;  /* 0x000000312d0b7291 */ /* 0x000fe4000f8e08ff */
[----:B------:R-:W-:-:S02]  /*1a00*/  ULEA UR35, UR46, UR44, 0x6 ;  /* 0x0000002c2e237291 */ /* 0x000fc4000f8e30ff */
[----:B------:R-:W-:Y:S01]  /*1a10*/  USHF.L.U32 UR11, UR11, 0x5, URZ ;  /* 0x000000050b0b7899 */ /* 0x000fe200080006ff */
[----:B------:R-:W-:Y:S02]  /*1a20*/  UMOV UR13, URZ ;  /* 0x000000ff000d7c82 */ /* 0x000fe40008000000 */
[----:B------:R1:W2:Y:S01]  /*1a30*/  SYNCS.PHASECHK.TRANS64.TRYWAIT P0, [UR4+0x18], R0 ;  /* 0x00001800ff0075a7 */ /* 0x0002a20008001104 */
[----:B------:R-:W-:Y:S08]  /*1a40*/  BRA.U !UP0, `(.L_x_25) ;  /* 0x0000000108c47547 */ /* 0x000ff0000b800000 */
[----:B------:R-:W-:Y:S01]  /*1a50*/  UMOV UR7, URZ ;  /* 0x000000ff00077c82 */ /* 0x000fe20008000000 */
[----:B------:R-:W-:-:S05]  /*1a60*/  UMOV UR4, UR5 ;  /* 0x0000000500047c82 */ /* 0x000fca0008000000 */
.L_x_31:
[----:B------:R-:W-:Y:S01]  /*1a70*/  ULEA UR33, UR4, UR6, 0x3 ;  /* 0x0000000604217291 */ /* 0x000fe2000f8e18ff */
[----:B------:R-:W-:Y:S01]  /*1a80*/  @!P3 MOV R2, 0x4000 ;  /* 0x000040000002b802 */ /* 0x000fe20000000f00 */
[----:B--2-4-:R-:W-:Y:S10]  /*1a90*/  @P0 BRA `(.L_x_26) ;  /* 0x00000000000c0947 */ /* 0x014ff40003800000 */
[----:B------:R-:W-:-:S04]  /*1aa0*/  SHF.L.U32 R3, R12, 0x1f, RZ ;  /* 0x0000001f0c037819 */ /* 0x000fc800000006ff */
[----:B------:R-:W2:Y:S02]  /*1ab0*/  SYNCS.PHASECHK.TRANS64.TRYWAIT P0, [UR33+0x18], R3 ;  /* 0x00001803ff0075a7 */ /* 0x000ea40008001121 */
[----:B--2---:R-:W-:Y:S05]  /*1ac0*/  @!P0 BRA `(.L_x_27) ;  /* 0x0000004c00888947 */ /* 0x004fea0003800000 */
.L_x_26:
[----:B------:R2:W-:Y:S01]  /*1ad0*/  @!P3 SYNCS.ARRIVE.TRANS64 RZ, [UR33], R2 ;  /* 0x00000002ffffb9a7 */ /* 0x0005e20008000021 */
[----:B------:R-:W-:-:S04]  /*1ae0*/  ULOP3.LUT UR5, UR26, 0x2, URZ, 0xfc, !UPT ;  /* 0x000000021a057892 */ /* 0x000fc8000f8efcff */
[----:B------:R-:W-:-:S09]  /*1af0*/  UISETP.NE.AND UP0, UPT, UR5, 0x2, UPT ;  /* 0x000000020500788c */ /* 0x000fd2000bf05270 */
[----:B------:R-:W-:Y:S05]  /*1b00*/  BRA.U UP0, `(.L_x_28) ;  /* 0x0000000100047547 */ /* 0x000fea000b800000 */
[----:B------:R-:W-:Y:S05]  /*1b10*/  BPT.TRAP 0x1 ;  /* 0x000000040000795c */ /* 0x000fea0000300000 */
.L_x_28:
[----:B------:R-:W-:Y:S04]  /*1b20*/  BSSY.RECONVERGENT B0, `(.L_x_29) ;  /* 0x0000003000007945 */ /* 0x000fe80003800200 */
[----:B------:R-:W-:Y:S05]  /*1b30*/  @P2 BRA `(.L_x_30) ;  /* 0x0000000000042947 */ /* 0x000fea0003800000 */
[----:B------:R-:W-:Y:S05]  /*1b40*/  BPT.TRAP 0x1 ;  /* 0x000000040000795c */ /* 0x000fea0000300000 */
.L_x_30:
[----:B------:R-:W-:Y:S05]  /*1b50*/  BSYNC.RECONVERGENT B0 ;  /* 0x0000000000007941 */ /* 0x000fea0003800200 */
.L_x_29:
[----:B------:R-:W-:Y:S02]  /*1b60*/  UIADD3 UR5, UPT, UPT, UR4, 0x1, URZ ;  /* 0x0000000104057890 */ /* 0x000fe4000fffe0ff */
[----:B------:R-:W-:Y:S02]  /*1b70*/  USHF.L.U32 UR4, UR4, 0xd, URZ ;  /* 0x0000000d04047899 */ /* 0x000fe400080006ff */
[----:B------:R-:W-:Y:S02]  /*1b80*/  UISETP.NE.AND UP0, UPT, UR5, 0x3, UPT ;  /* 0x000000030500788c */ /* 0x000fe4000bf05270 */
[----:B------:R-:W-:Y:S02]  /*1b90*/  USHF.L.U32 UR34, UR7, 0x7, URZ ;  /* 0x0000000707227899 */ /* 0x000fe400080006ff */
[----:B------:R-:W-:Y:S02]  /*1ba0*/  USEL UR9, URZ, 0x1, UP0 ;  /* 0x00000001ff097887 */ /* 0x000fe40008000000 */
[----:B------:R-:W-:-:S02]  /*1bb0*/  USEL UR5, UR5, URZ, UP0 ;  /* 0x000000ff05057287 */ /* 0x000fc40008000000 */
[----:B------:R-:W-:Y:S02]  /*1bc0*/  UIADD3 UR14, UP0, UPT, UR30, 0x180, URZ ;  /* 0x000001801e0e7890 */ /* 0x000fe4000ff1e0ff */
[----:B------:R-:W-:Y:S01]  /*1bd0*/  ULEA UR8, UR5, UR6, 0x3 ;  /* 0x0000000605087291 */ /* 0x000fe2000f8e18ff */
[----:B------:R-:W-:Y:S01]  /*1be0*/  LOP3.LUT R12, R12, UR9, RZ, 0x3c, !PT ;  /* 0x000000090c0c7c12 */ /* 0x000fe2000f8e3cff */
[----:B------:R-:W-:Y:S02]  /*1bf0*/  UIADD3 UR7, UPT, UPT, UR7, 0x1, URZ ;  /* 0x0000000107077890 */ /* 0x000fe4000fffe0ff */
[----:B------:R-:W-:Y:S01]  /*1c00*/  UIADD3 UR16, UP1, UPT, UR30, 0x80, URZ ;  /* 0x000000801e107890 */ /* 0x000fe2000ff3e0ff */
[----:B-1----:R-:W-:Y:S01]  /*1c10*/  SHF.L.U32 R0, R12, 0x1f, RZ ;  /* 0x0000001f0c007819 */ /* 0x002fe200000006ff */
[----:B------:R-:W-:Y:S02]  /*1c20*/  ULOP3.LUT UR32, UR28, UR4, URZ, 0xfc, !UPT ;  /* 0x000000041c207292 */ /* 0x000fe4000f8efcff */
[----:B------:R-:W-:Y:S01]  /*1c30*/  UIADD3.X UR15, UPT, UPT, URZ, UR31, URZ, UP0, !UPT ;  /* 0x0000001fff0f7290 */ /* 0x000fe200087fe4ff */
[----:B------:R3:W4:Y:S01]  /*1c40*/  SYNCS.PHASECHK.TRANS64.TRYWAIT P0, [UR8+0x18], R0 ;  /* 0x00001800ff0075a7 */ /* 0x0007220008001108 */
[----:B------:R-:W-:-:S02]  /*1c50*/  ULOP3.LUT UR8, UR27, UR4, URZ, 0xfc, !UPT ;  /* 0x000000041b087292 */ /* 0x000fc4000f8efcff */
[----:B------:R-:W-:Y:S02]  /*1c60*/  UISETP.NE.AND UP0, UPT, UR7, UR25, UPT ;  /* 0x000000190700728c */ /* 0x000fe4000bf05270 */
[----:B------:R-:W-:Y:S02]  /*1c70*/  UIADD3.X UR17, UPT, UPT, URZ, UR31, URZ, UP1, !UPT ;  /* 0x0000001fff117290 */ /* 0x000fe40008ffe4ff */
[----:B------:R-:W-:Y:S02]  /*1c80*/  UIADD3 UR32, UPT, UPT, UR6, 0x2400, UR32 ;  /* 0x0000240006207890 */ /* 0x000fe4000fffe020 */
[----:B------:R-:W-:Y:S02]  /*1c90*/  UPRMT UR13, URZ, 0x5410, UR24 ;  /* 0x00005410ff0d7896 */ /* 0x000fe40008000018 */
[----:B------:R-:W-:Y:S02]  /*1ca0*/  UIADD3 UR8, UPT, UPT, UR6, 0x8400, UR8 ;  /* 0x0000840006087890 */ /* 0x000fe4000fffe008 */
[----:B------:R-:W-:Y:S01]  /*1cb0*/  UPRMT UR4, URZ, 0x5410, UR21 ;  /* 0x00005410ff047896 */ /* 0x000fe20008000015 */
[----:B------:R-:W-:Y:S01]  /*1cc0*/  UMOV UR18, 0x0 ;  /* 0x0000000000127882 */ /* 0x000fe20000000000 */
[----:B------:R-:W-:Y:S01]  /*1cd0*/  UMOV UR19, 0x10000000 ;  /* 0x1000000000137882 */ /* 0x000fe20000000000 */
[----:B------:R-:W-:Y:S01]  /*1ce0*/  UMOV UR12, UR36 ;  /* 0x00000024000c7c82 */ /* 0x000fe20008000000 */
[----:B------:R-:W-:Y:S01]  /*1cf0*/  UMOV UR9, UR33 ;  /* 0x0000002100097c82 */ /* 0x000fe20008000000 */
[----:B------:R-:W-:Y:S01]  /*1d00*/  UMOV UR10, UR34 ;  /* 0x00000022000a7c82 */ /* 0x000fe20008000000 */
[----:B------:R1:W-:Y:S03]  /*1d10*/  UTMALDG.3D.MULTICAST [UR32], [UR16], UR13, desc[UR18] ;  /* 0x00001220100073b4 */ /* 0x0003e6000801180d */
[----:B------:R2:W-:Y:S01]  /*1d20*/  UTMALDG.3D.MULTICAST [UR8], [UR14], UR4, desc[UR18] ;  /* 0x000012080e0073b4 */ /* 0x0005e20008011804 */
[----:B-1----:R-:W-:Y:S01]  /*1d30*/  UMOV UR13, UR25 ;  /* 0x00000019000d7c82 */ /* 0x002fe20008000000 */
[----:B--2---:R-:W-:Y:S01]  /*1d40*/  UMOV UR4, UR5 ;  /* 0x0000000500047c82 */ /* 0x004fe20008000000 */
[----:B---3--:R-:W-:Y:S05]  /*1d50*/  BRA.U UP0, `(.L_x_31) ;  /* 0xfffffffd00447547 */ /* 0x008fea000b83ffff */
.L_x_25:
[----:B------:R-:W-:Y:S01]  /*1d60*/  ULEA UR4, UR5, UR6, 0x3 ;  /* 0x0000000605047291 */ /* 0x000fe2000f8e18ff */
[----:B-1----:R-:W-:Y:S01]  /*1d70*/  SHF.L.U32 R0, R12, 0x1f, RZ ;  /* 0x0000001f0c007819 */ /* 0x002fe200000006ff */
[----:B------:R-:W-:Y:S01]  /*1d80*/  @!P1 SYNCS.ARRIVE.TRANS64.A1T0 RZ, [UR6+0x48], RZ ;  /* 0x000048ffffff99a7 */ /* 0x000fe20008100006 */
[----:B------:R-:W-:-:S06]  /*1d90*/  UISETP.GT.AND UP0, UPT, UR43, UR42, UPT ;  /* 0x0000002a2b00728c */ /* 0x000fcc000bf04270 */
[----:B--2-4-:R1:W2:Y:S03]  /*1da0*/  SYNCS.PHASECHK.TRANS64.TRYWAIT P0, [UR4+0x18], R0 ;  /* 0x00001800ff0075a7 */ /* 0x0142a60008001104 */
[----:B------:R-:W-:Y:S05]  /*1db0*/  BRA.U !UP0, `(.L_x_32) ;  /* 0x0000000108c87547 */ /* 0x000fea000b800000 */
[----:B------:R-:W-:Y:S01]  /*1dc0*/  UIADD3 UR29, UPT, UPT, UR47, UR13, URZ ;  /* 0x0000000d2f1d7290 */ /* 0x000fe2000fffe0ff */
[----:B------:R-:W-:-:S11]  /*1dd0*/  UMOV UR4, UR5 ;  /* 0x0000000500047c82 */ /* 0x000fd60008000000 */
.L_x_38:
[----:B------:R-:W-:Y:S01]  /*1de0*/  ULEA UR17, UR4, UR6, 0x3 ;  /* 0x0000000604117291 */ /* 0x000fe2000f8e18ff */
[----:B--2---:R-:W-:Y:S01]  /*1df0*/  @!P3 MOV R2, 0x4000 ;  /* 0x000040000002b802 */ /* 0x004fe20000000f00 */
[----:B--2-4-:R-:W-:Y:S10]  /*1e00*/  @P0 BRA `(.L_x_33) ;  /* 0x00000000000c0947 */ /* 0x014ff40003800000 */
[----:B------:R-:W-:-:S04]  /*1e10*/  SHF.L.U32 R3, R12, 0x1f, RZ ;  /* 0x0000001f0c037819 */ /* 0x000fc800000006ff */
[----:B------:R-:W2:Y:S02]  /*1e20*/  SYNCS.PHASECHK.TRANS64.TRYWAIT P0, [UR17+0x18], R3 ;  /* 0x00001803ff0075a7 */ /* 0x000ea40008001111 */
[----:B--2---:R-:W-:Y:S05]  /*1e30*/  @!P0 BRA `(.L_x_34) ;  /* 0x0000004800c48947 */ /* 0x004fea0003800000 */
.L_x_33:
[----:B------:R2:W-:Y:S01]  /*1e40*/  @!P3 SYNCS.ARRIVE.TRANS64 RZ, [UR17], R2 ;  /* 0x00000002ffffb9a7 */ /* 0x0005e20008000011 */
[----:B------:R-:W-:-:S04]  /*1e50*/  ULOP3.LUT UR5, UR26, 0x2, URZ, 0xfc, !UPT ;  /* 0x000000021a057892 */ /* 0x000fc8000f8efcff */
[----:B------:R-:W-:-:S09]  /*1e60*/  UISETP.NE.AND UP0, UPT, UR5, 0x2, UPT ;  /* 0x000000020500788c */ /* 0x000fd2000bf05270 */
[----:B------:R-:W-:Y:S05]  /*1e70*/  BRA.U UP0, `(.L_x_35) ;  /* 0x0000000100047547 */ /* 0x000fea000b800000 */
[----:B------:R-:W-:Y:S05]  /*1e80*/  BPT.TRAP 0x1 ;  /* 0x000000040000795c */ /* 0x000fea0000300000 */
.L_x_35:
[----:B------:R-:W-:Y:S04]  /*1e90*/  BSSY.RECONVERGENT B0, `(.L_x_36) ;  /* 0x0000003000007945 */ /* 0x000fe80003800200 */
[----:B------:R-:W-:Y:S05]  /*1ea0*/  @P2 BRA `(.L_x_37) ;  /* 0x0000000000042947 */ /* 0x000fea0003800000 */
[----:B------:R-:W-:Y:S05]  /*1eb0*/  BPT.TRAP 0x1 ;  /* 0x000000040000795c */ /* 0x000fea0000300000 */
.L_x_37:
[----:B------:R-:W-:Y:S05]  /*1ec0*/  BSYNC.RECONVERGENT B0 ;  /* 0x0000000000007941 */ /* 0x000fea0003800200 */
.L_x_36:
        /* <DEDUP_REMOVED lines=17> */
[----:B------:R-:W-:Y:S02]  /*1fe0*/  UIADD3 UR16, UPT, UPT, UR6, 0x2400, UR16 ;  /* 0x0000240006107890 */ /* 0x000fe4000fffe010 */
[----:B------:R-:W-:Y:S02]  /*1ff0*/  UIADD3.X UR15, UPT, UPT, URZ, UR31, URZ, UP1, !UPT ;  /* 0x0000001fff0f7290 */ /* 0x000fe40008ffe4ff */
        /* <DEDUP_REMOVED lines=8> */
[----:B------:R-:W-:Y:S01]  /*2080*/  UMOV UR9, UR17 ;  /* 0x0000001100097c82 */ /* 0x000fe20008000000 */
[----:B------:R-:W-:Y:S01]  /*2090*/  UMOV UR10, UR18 ;  /* 0x00000012000a7c82 */ /* 0x000fe20008000000 */
[----:B------:R-:W-:Y:S01]  /*20a0*/  UTMALDG.3D.MULTICAST [UR16], [UR14], UR7, desc[UR32] ;  /* 0x000020100e0073b4 */ /* 0x000fe20008011807 */
[----:B------:R1:W-:Y:S02]  /*20b0*/  UTMALDG.3D.MULTICAST [UR8], [UR22], UR4, desc[UR32] ;  /* 0x00002008160073b4 */ /* 0x0003e40008011804 */
[----:B-1----:R-:W-:Y:S01]  /*20c0*/  UMOV UR4, UR5 ;  /* 0x0000000500047c82 */ /* 0x002fe20008000000 */
[----:B---3--:R-:W-:Y:S05]  /*20d0*/  BRA.U UP0, `(.L_x_38) ;  /* 0xfffffffd00407547 */ /* 0x008fea000b83ffff */
.L_x_32:
[C---:B------:R-:W-:Y:S01]  /*20e0*/  LEA R3, R11.reuse, UR6, 0x3 ;  /* 0x000000060b037c11 */ /* 0x040fe2000f8e18ff */
[----:B------:R-:W-:Y:S01]  /*20f0*/  NOP ;  /* 0x0000000000007918 */ /* 0x000fe20000000000 */
[----:B-1----:R-:W-:Y:S02]  /*2100*/  SHF.L.U32 R0, R10, 0x1f, RZ ;  /* 0x0000001f0a007819 */ /* 0x002fe400000006ff */
[----:B------:R-:W-:Y:S02]  /*2110*/  LEA R4, R11, UR6, 0x4 ;  /* 0x000000060b047c11 */ /* 0x000fe4000f8e20ff */
[----:B--2-4-:R-:W1:Y:S02]  /*2120*/  SYNCS.PHASECHK.TRANS64.TRYWAIT P0, [R3+URZ+0x50], R0 ;  /* 0x00005000030075a7 */ /* 0x014e6400080011ff */
[----:B-1----:R-:W-:Y:S05]  /*2130*/  @!P0 BRA `(.L_x_39) ;  /* 0x00000048001c8947 */ /* 0x002fea0003800000 */
.L_x_104:
[----:B------:R-:W2:Y:S01]  /*2140*/  LDS.128 R4, [R4+0xe0] ;  /* 0x0000e00004047984 */ /* 0x000ea20000000c00 */
[----:B------:R-:W-:Y:S01]  /*2150*/  UISETP.GE.AND UP0, UPT, UR40, 0x1, UPT ;  /* 0x000000012800788c */ /* 0x000fe2000bf06270 */
[----:B------:R-:W-:Y:S01]  /*2160*/  @!PT LDS RZ, [RZ] ;  /* 0x00000000fffff984 */ /* 0x000fe20000000800 */
[----:B------:R-:W-:Y:S01]  /*2170*/  @!PT LDS RZ, [RZ] ;  /* 0x00000000fffff984 */ /* 0x000fe20000000800 */
[----:B------:R-:W-:Y:S01]  /*2180*/  @!PT LDS RZ, [RZ] ;  /* 0x00000000fffff984 */ /* 0x000fe20000000800 */
[----:B------:R-:W-:Y:S01]  /*2190*/  @!PT LDS RZ, [RZ] ;  /* 0x00000000fffff984 */ /* 0x000fe20000000800 */
[----:B------:R3:W-:Y:S06]  /*21a0*/  MEMBAR.ALL.CTA ;  /* 0x0000000000007992 */ /* 0x0007ec0000008000 */
[----:B---3--:R-:W3:Y:S01]  /*21b0*/  FENCE.VIEW.ASYNC.S ;  /* 0x00000000000073c6 */ /* 0x008ee20000000000 */
[----:B--2---:R-:W-:-:S13]  /*21c0*/  LOP3.LUT P0, RZ, R6, 0x1, RZ, 0xc0, !PT ;  /* 0x0000000106ff7812 */ /* 0x004fda000780c0ff */
[----:B---3--:R-:W-:Y:S01]  /*21d0*/  VOTEU.ANY UP1, P0 ;  /* 0x0000000000ff7886 */ /* 0x008fe20000020100 */
[----:B------:R-:W-:-:S13]  /*21e0*/  PLOP3.LUT P0, PT, PT, PT, UP1, 0x80, 0x8 ;  /* 0x000000000008781c */ /* 0x000fda0003f0f018 */
[----:B-1----:R-:W-:Y:S02]  /*21f0*/  @P0 LOP3.LUT R0, R5, 0xffff, RZ, 0xc0, !PT ;  /* 0x0000ffff05000812 */ /* 0x002fe400078ec0ff */
[----:B------:R-:W-:Y:S02]  /*2200*/  @P0 MOV R2, R4 ;  /* 0x0000000400020202 */ /* 0x000fe40000000f00 */
[----:B------:R-:W-:Y:S01]  /*2210*/  @P0 R2UR UR7, R0 ;  /* 0x00000000000702ca */ /* 0x000fe200000e0000 */
[----:B------:R-:W-:Y:S01]  /*2220*/  VIADD R0, R3, 0x60 ;  /* 0x0000006003007836 */ /* 0x000fe20000000000 */
[----:B------:R-:W-:Y:S02]  /*2230*/  @P0 SHF.R.U32.HI R4, RZ, 0x10, R5 ;  /* 0x00000010ff040819 */ /* 0x000fe40000011605 */
[----:B------:R-:W-:Y:S02]  /*2240*/  @P0 R2UR UR8, R2 ;  /* 0x00000000020802ca */ /* 0x000fe400000e0000 */
[----:B------:R-:W-:-:S02]  /*2250*/  PRMT R0, RZ, 0x654, R0 ;  /* 0x00000654ff007816 */ /* 0x000fc40000000000 */
[----:B------:R-:W-:Y:S02]  /*2260*/  @P0 R2UR UR4, R4 ;  /* 0x00000000040402ca */ /* 0x000fe400000e0000 */
[----:B------:R1:W-:Y:S03]  /*2270*/  SYNCS.ARRIVE.TRANS64.RED.A1T0 RZ, [R0+URZ], RZ ;  /* 0x000000ff00ff79a7 */ /* 0x0003e600081004ff */
[----:B------:R-:W-:-:S04]  /*2280*/  @UP1 UMOV UR37, UR7 ;  /* 0x0000000700251c82 */ /* 0x000fc80008000000 */
[----:B------:R-:W-:-:S04]  /*2290*/  @UP1 UMOV UR38, UR8 ;  /* 0x0000000800261c82 */ /* 0x000fc80008000000 */
[----:B------:R-:W-:Y:S01]  /*22a0*/  @UP1 UMOV UR36, UR4 ;  /* 0x0000000400241c82 */ /* 0x000fe20008000000 */
[----:B------:R-:W-:Y:S05]  /*22b0*/  BRA.U !UP0, `(.L_x_40) ;  /* 0x0000000108d47547 */ /* 0x000fea000b800000 */
[----:B------:R-:W2:Y:S01]  /*22c0*/  LDCU.128 UR12, c[0x0][0xb10] ;  /* 0x00016200ff0c77ac */ /* 0x000ea20008000c00 */
[----:B------:R-:W3:Y:S01]  /*22d0*/  LDCU UR29, c[0x0][0xb20] ;  /* 0x00016400ff1d77ac */ /* 0x000ee20008000800 */
[----:B------:R-:W4:Y:S01]  /*22e0*/  LDCU UR20, c[0x0][0xb0c] ;  /* 0x00016180ff1477ac */ /* 0x000f220008000800 */
[----:B------:R-:W1:Y:S01]  /*22f0*/  LDCU.64 UR10, c[0x0][0xb28] ;  /* 0x00016500ff0a77ac */ /* 0x000e620008000a00 */
[----:B------:R-:W-:Y:S02]  /*2300*/  UISETP.NE.AND UP3, UPT, UR40, 0x1, UPT ;  /* 0x000000012800788c */ /* 0x000fe4000bf65270 */
[----:B--2---:R-:W-:Y:S02]  /*2310*/  UIMAD.WIDE.U32 UR16, UR39, UR15, URZ ;  /* 0x0000000f271072a5 */ /* 0x004fe4000f8e00ff */
[----:B------:R-:W-:Y:S02]  /*2320*/  UIMAD.WIDE.U32 UR8, UR41, UR12, URZ ;  /* 0x0000000c290872a5 */ /* 0x000fe4000f8e00ff */
[----:B------:R-:W-:-:S02]  /*2330*/  UISETP.NE.AND UP0, UPT, UR14, 0x1, UPT ;  /* 0x000000010e00788c */ /* 0x000fc4000bf05270 */
[----:B------:R-:W-:Y:S01]  /*2340*/  UIMAD.WIDE.U32 UR22, UR37, UR15, URZ ;  /* 0x0000000f251672a5 */ /* 0x000fe2000f8e00ff */
[----:B------:R-:W-:Y:S02]  /*2350*/  UMOV UR16, UR17 ;  /* 0x0000001100107c82 */ /* 0x000fe40008000000 */
[----:B------:R-:W-:Y:S01]  /*2360*/  UMOV UR8, UR9 ;  /* 0x0000000900087c82 */ /* 0x000fe20008000000 */
[----:B---3--:R-:W-:Y:S02]  /*2370*/  USHF.R.U32.HI UR16, URZ, UR29, UR16 ;  /* 0x0000001dff107299 */ /* 0x008fe40008011610 */
[----:B----4-:R-:W-:Y:S02]  /*2380*/  UISETP.NE.AND UP2, UPT, UR20, 0x1, UPT ;  /* 0x000000011400788c */ /* 0x010fe4000bf45270 */
[----:B------:R-:W-:Y:S02]  /*2390*/  USHF.R.U32.HI UR8, URZ, UR13, UR8 ;  /* 0x0000000dff087299 */ /* 0x000fe40008011608 */
[----:B------:R-:W-:-:S02]  /*23a0*/  USEL UR7, UR39, UR16, !UP0 ;  /* 0x0000001027077287 */ /* 0x000fc4000c000000 */
[----:B------:R-:W-:Y:S02]  /*23b0*/  USEL UR8, UR41, UR8, !UP2 ;  /* 0x0000000829087287 */ /* 0x000fe4000d000000 */
[----:B-1----:R-:W-:Y:S01]  /*23c0*/  UIMAD.WIDE.U32 UR16, UR7, UR10, URZ ;  /* 0x0000000a071072a5 */ /* 0x002fe2000f8e00ff */
[----:B------:R-:W-:Y:S01]  /*23d0*/  UMOV UR4, UR23 ;  /* 0x0000001700047c82 */ /* 0x000fe20008000000 */
[----:B------:R-:W-:Y:S02]  /*23e0*/  UIMAD.WIDE.U32 UR18, UR38, UR12, URZ ;  /* 0x0000000c261272a5 */ /* 0x000fe4000f8e00ff */
[----:B------:R-:W-:-:S03]  /*23f0*/  UIMAD.WIDE.U32 UR22, UR8, UR10, URZ ;  /* 0x0000000a081672a5 */ /* 0x000fc6000f8e00ff */
[----:B------:R-:W-:Y:S01]  /*2400*/  UMOV UR16, UR17 ;  /* 0x0000001100107c82 */ /* 0x000fe20008000000 */
[----:B------:R-:W-:Y:S02]  /*2410*/  USHF.R.U32.HI UR4, URZ, UR29, UR4 ;  /* 0x0000001dff047299 */ /* 0x000fe40008011604 */
[----:B------:R-:W-:Y:S01]  /*2420*/  @UP3 USHF.R.U32.HI UR7, URZ, UR11, UR16 ;  /* 0x0000000bff073299 */ /* 0x000fe20008011610 */
[----:B------:R-:W-:Y:S01]  /*2430*/  UMOV UR18, UR19 ;  /* 0x0000001300127c82 */ /* 0x000fe20008000000 */
[----:B------:R-:W-:Y:S01]  /*2440*/  UMOV UR22, UR23 ;  /* 0x0000001700167c82 */ /* 0x000fe20008000000 */
[----:B------:R-:W-:Y:S02]  /*2450*/  USHF.R.U32.HI UR13, URZ, UR13, UR18 ;  /* 0x0000000dff0d7299 */ /* 0x000fe40008011612 */
[----:B------:R-:W-:Y:S02]  /*2460*/  USEL UR4, UR37, UR4, !UP0 ;  /* 0x0000000425047287 */ /* 0x000fe4000c000000 */
[----:B------:R-:W-:-:S02]  /*2470*/  @UP3 USHF.R.U32.HI UR8, URZ, UR11, UR22 ;  /* 0x0000000bff083299 */ /* 0x000fc40008011616 */
[----:B------:R-:W-:Y:S02]  /*2480*/  UIMAD UR9, UR40, UR7, URZ ;  /* 0x00000007280972a4 */ /* 0x000fe4000f8e02ff */
[----:B------:R-:W-:Y:S02]  /*2490*/  USEL UR7, UR38, UR13, !UP2 ;  /* 0x0000000d26077287 */ /* 0x000fe4000d000000 */
[----:B------:R-:W-:Y:S02]  /*24a0*/  UIMAD UR12, UR40, UR8, URZ ;  /* 0x00000008280c72a4 */ /* 0x000fe4000f8e02ff */
[----:B------:R-:W-:Y:S02]  /*24b0*/  UISETP.GE.AND UP0, UPT, UR4, UR9, UPT ;  /* 0x000000090400728c */ /* 0x000fe4000bf06270 */
[----:B------:R-:W-:Y:S02]  /*24c0*/  UIMAD.WIDE.U32 UR16, UR4, UR10, URZ ;  /* 0x0000000a041072a5 */ /* 0x000fe4000f8e00ff */
[----:B------:R-:W-:-:S02]  /*24d0*/  UISETP.GE.OR UP0, UPT, UR7, UR12, UP0 ;  /* 0x0000000c0700728c */ /* 0x000fc40008706670 */
        /* <DEDUP_REMOVED lines=19> */
.L_x_40:
[----:B------:R-:W2:Y:S02]  /*2610*/  LDCU UR4, c[0x0][0xb30] ;  /* 0x00016600ff0477ac */ /* 0x000ea40008000800 */
[----:B--2---:R-:W-:-:S09]  /*2620*/  UISETP.NE.AND UP0, UPT, UR4, 0x1, UPT ;  /* 0x000000010400788c */ /* 0x004fd2000bf05270 */
[----:B------:R-:W-:Y:S05]  /*2630*/  BRA.U UP0, `(.L_x_41) ;  /* 0x0000000100447547 */ /* 0x000fea000b800000 */
        /* <DEDUP_REMOVED lines=17> */
.L_x_41:
[----:B------:R-:W-:Y:S01]  /*2750*/  VIADD R11, R11, 0x1 ;  /* 0x000000010b0b7836 */ /* 0x000fe20000000000 */
[----:B------:R-:W-:Y:S01]  /*2760*/  PLOP3.LUT P1, PT, PT, PT, PT, 0x80, 0x8 ;  /* 0x000000000008781c */ /* 0x000fe20003f2f070 */
[----:B------:R-:W-:Y:S02]  /*2770*/  UIADD3 UR46, UPT, UPT, UR38, UR57, URZ ;  /* 0x00000039262e7290 */ /* 0x000fe4000fffe0ff */
[----:B------:R-:W-:Y:S01]  /*2780*/  UIADD3 UR45, UPT, UPT, UR37, UR60, URZ ;  /* 0x0000003c252d7290 */ /* 0x000fe2000fffe0ff */
[----:B------:R-:W-:-:S04]  /*2790*/  ISETP.NE.AND P0, PT, R11, 0x2, PT ;  /* 0x000000020b00780c */ /* 0x000fc80003f05270 */
[----:B-1----:R-:W-:Y:S02]  /*27a0*/  SEL R0, RZ, 0x1, P0 ;  /* 0x00000001ff007807 */ /* 0x002fe40000000000 */
[----:B------:R-:W-:Y:S02]  /*27b0*/  SEL R11, R11, RZ, P0 ;  /* 0x000000ff0b0b7207 */ /* 0x000fe40000000000 */
[----:B------:R-:W-:Y:S01]  /*27c0*/  LOP3.LUT R10, R10, R0, RZ, 0x3c, !PT ;  /* 0x000000000a0a7212 */ /* 0x000fe200078e3cff */
[----:B------:R-:W-:Y:S06]  /*27d0*/  BRA.U UP1, `(.L_x_42) ;  /* 0xfffffff101307547 */ /* 0x000fec000b83ffff */
[----:B------:R-:W-:Y:S01]  /*27e0*/  UIADD3 UR6, UPT, UPT, UR6, 0x18, URZ ;  /* 0x0000001806067890 */ /* 0x000fe2000fffe0ff */
[----:B------:R-:W-:-:S03]  /*27f0*/  SHF.L.U32 R2, R12, 0x1f, RZ ;  /* 0x0000001f0c027819 */ /* 0x000fc600000006ff */
[----:B------:R-:W-:-:S09]  /*2800*/  ULEA UR4, UR5, UR6, 0x3 ;  /* 0x0000000605047291 */ /* 0x000fd2000f8e18ff */
[----:B------:R-:W1:Y:S02]  /*2810*/  SYNCS.PHASECHK.TRANS64.TRYWAIT P0, [UR4], R2 ;  /* 0x00000002ff0075a7 */ /* 0x000e640008001104 */
[----:B-1----:R-:W-:Y:S05]  /*2820*/  @!P0 BRA `(.L_x_43) ;  /* 0x0000004000748947 */ /* 0x002fea0003800000 */
.L_x_106:
[----:B------:R-:W-:-:S04]  /*2830*/  UIADD3 UR4, UPT, UPT, UR5, 0x1, URZ ;  /* 0x0000000105047890 */ /* 0x000fc8000fffe0ff */
[----:B------:R-:W-:-:S04]  /*2840*/  UISETP.NE.AND UP0, UPT, UR4, 0x3, UPT ;  /* 0x000000030400788c */ /* 0x000fc8000bf05270 */
[----:B------:R-:W-:Y:S02]  /*2850*/  USEL UR7, URZ, 0x1, UP0 ;  /* 0x00000001ff077887 */ /* 0x000fe40008000000 */
[----:B------:R-:W-:-:S04]  /*2860*/  USEL UR4, UR4, URZ, UP0 ;  /* 0x000000ff04047287 */ /* 0x000fc80008000000 */
[----:B------:R-:W-:Y:S01]  /*2870*/  ULEA UR5, UR4, UR6, 0x3 ;  /* 0x0000000604057291 */ /* 0x000fe2000f8e18ff */
[----:B------:R-:W-:-:S04]  /*2880*/  LOP3.LUT R12, R12, UR7, RZ, 0x3c, !PT ;  /* 0x000000070c0c7c12 */ /* 0x000fc8000f8e3cff */
[----:B-1----:R-:W-:-:S04]  /*2890*/  SHF.L.U32 R2, R12, 0x1f, RZ ;  /* 0x0000001f0c027819 */ /* 0x002fc800000006ff */
[----:B------:R-:W1:Y:S02]  /*28a0*/  SYNCS.PHASECHK.TRANS64.TRYWAIT P0, [UR5], R2 ;  /* 0x00000002ff0075a7 */ /* 0x000e640008001105 */
[----:B-1----:R-:W-:Y:S05]  /*28b0*/  @!P0 BRA `(.L_x_44) ;  /* 0x0000004000688947 */ /* 0x002fea0003800000 */
.L_x_108:
[----:B------:R-:W-:-:S04]  /*28c0*/  UIADD3 UR4, UPT, UPT, UR4, 0x1, URZ ;  /* 0x0000000104047890 */ /* 0x000fc8000fffe0ff */
[----:B------:R-:W-:-:S04]  /*28d0*/  UISETP.NE.AND UP0, UPT, UR4, 0x3, UPT ;  /* 0x000000030400788c */ /* 0x000fc8000bf05270 */
[----:B------:R-:W-:Y:S02]  /*28e0*/  USEL UR5, URZ, 0x1, UP0 ;  /* 0x00000001ff057887 */ /* 0x000fe40008000000 */
[----:B------:R-:W-:-:S04]  /*28f0*/  USEL UR4, UR4, URZ, UP0 ;  /* 0x000000ff04047287 */ /* 0x000fc80008000000 */
[----:B------:R-:W-:Y:S01]  /*2900*/  ULEA UR4, UR4, UR6, 0x3 ;  /* 0x0000000604047291 */ /* 0x000fe2000f8e18ff */
[----:B-1----:R-:W-:-:S04]  /*2910*/  LOP3.LUT R2, R12, UR5, RZ, 0x3c, !PT ;  /* 0x000000050c027c12 */ /* 0x002fc8000f8e3cff */
[----:B------:R-:W-:Y:S01]  /*2920*/  SHF.L.U32 R2, R2, 0x1f, RZ ;  /* 0x0000001f02027819 */ /* 0x000fe200000006ff */
[----:B------:R-:W-:-:S07]  /*2930*/  IMAD.U32 R0, RZ, RZ, UR4 ;  /* 0x00000004ff007e24 */ /* 0x000fce000f8e00ff */
.L_x_45:
[----:B-1----:R1:W2:Y:S02]  /*2940*/  SYNCS.PHASECHK.TRANS64.TRYWAIT P0, [R0+URZ], R2 ;  /* 0x00000002000075a7 */ /* 0x0022a400080011ff */
[----:B--2---:R-:W-:Y:S05]  /*2950*/  @!P0 NANOSLEEP.SYNCS 0x989680 ;  /* 0x009896800000895d */ /* 0x004fea0003900000 */
[----:B------:R-:W2:Y:S02]  /*2960*/  @!P0 SYNCS.PHASECHK.TRANS64 P0, [R0+URZ], R2 ;  /* 0x00000002000085a7 */ /* 0x000ea400080010ff */
[----:B--2---:R-:W-:Y:S05]  /*2970*/  @P0 EXIT ;  /* 0x000000000000094d */ /* 0x004fea0003800000 */
[----:B------:R-:W-:Y:S05]  /*2980*/  BRA `(.L_x_45) ;  /* 0xfffffffc00ec7947 */ /* 0x000fea000383ffff */
.L_x_22:
[----:B------:R-:W-:-:S04]  /*2990*/  UISETP.NE.AND UP0, UPT, UR48, URZ, UPT ;  /* 0x000000ff3000728c */ /* 0x000fc8000bf05270 */
[----:B------:R-:W-:-:S09]  /*29a0*/  UISETP.NE.OR UP0, UPT, UR22, 0x1, UP0 ;  /* 0x000000011600788c */ /* 0x000fd20008705670 */
[----:B------:R-:W-:Y:S05]  /*29b0*/  BRA.U UP0, `(.L_x_46) ;  /* 0x0000000500487547 */ /* 0x000fea000b800000 */
[----:B------:R-:W-:Y:S01]  /*29c0*/  ISETP.GE.U32.AND P2, PT, R0, 0x4, PT ;  /* 0x000000040000780c */ /* 0x000fe20003f46070 */
[----:B------:R-:W-:Y:S01]  /*29d0*/  IMAD.MOV.U32 R12, RZ, RZ, 0x1 ;  /* 0x00000001ff0c7424 */ /* 0x000fe200078e00ff */
[----:B------:R-:W-:Y:S02]  /*29e0*/  CS2R R10, SRZ ;  /* 0x00000000000a7805 */ /* 0x000fe4000001ff00 */
[----:B------:R-:W-:Y:S01]  /*29f0*/  CS2R R8, SRZ ;  /* 0x0000000000087805 */ /* 0x000fe2000001ff00 */
[----:B------:R-:W-:Y:S01]  /*2a00*/  UMOV UR6, 0x400 ;  /* 0x0000040000067882 */ /* 0x000fe20000000000 */
[----:B------:R-:W-:Y:S01]  /*2a10*/  UMOV UR5, URZ ;  /* 0x000000ff00057c82 */ /* 0x000fe20008000000 */
[----:B------:R-:W-:-:S12]  /*2a20*/  ULEA UR6, UR48, UR6, 0x18 ;  /* 0x0000000630067291 */ /* 0x000fd8000f8ec0ff */
.L_x_50:
[----:B------:R-:W-:Y:S02]  /*2a30*/  LEA R2, R8, UR6, 0x3 ;  /* 0x0000000608027c11 */ /* 0x000fe4000f8e18ff */
[----:B------:R-:W-:-:S03]  /*2a40*/  SHF.L.U32 R4, R9, 0x1f, RZ ;  /* 0x0000001f09047819 */ /* 0x000fc600000006ff */
[----:B------:R-:W-:Y:S01]  /*2a50*/  VIADD R5, R2, 0xc0 ;  /* 0x000000c002057836 */ /* 0x000fe20000000000 */
[----:B------:R-:W2:Y:S02]  /*2a60*/  SYNCS.PHASECHK.TRANS64.TRYWAIT P0, [R2+URZ+0xb0], R4 ;  /* 0x0000b004020075a7 */ /* 0x000ea400080011ff */
[----:B--2---:R-:W-:Y:S05]  /*2a70*/  @!P0 BRA `(.L_x_47) ;  /* 0x0000004000108947 */ /* 0x004fea0003800000 */
.L_x_109:
[----:B------:R-:W-:Y:S01]  /*2a80*/  ULEA UR4, UR5, UR6, 0x3 ;  /* 0x0000000605047291 */ /* 0x000fe2000f8e18ff */
[----:B--2---:R-:W-:Y:S01]  /*2a90*/  PRMT R2, RZ, 0x654, R5 ;  /* 0x00000654ff027816 */ /* 0x004fe20000000005 */
[----:B------:R-:W-:Y:S01]  /*2aa0*/  @!P2 IMAD.MOV.U32 R4, RZ, RZ, 0x10 ;  /* 0x00000010ff04a424 */ /* 0x000fe200078e00ff */
[----:B------:R-:W-:Y:S01]  /*2ab0*/  SHF.L.U32 R5, R12, 0x1f, RZ ;  /* 0x0000001f0c057819 */ /* 0x000fe200000006ff */
[----:B------:R-:W-:Y:S01]  /*2ac0*/  UIADD3 UR7, UPT, UPT, UR4, 0x50, URZ ;  /* 0x0000005004077890 */ /* 0x000fe2000fffe0ff */
[----:B------:R2:W-:Y:S05]  /*2ad0*/  SYNCS.ARRIVE.TRANS64.RED.A1T0 RZ, [R2+URZ], RZ ;  /* 0x000000ff02ff79a7 */ /* 0x0005ea00081004ff */
[----:B------:R-:W-:Y:S01]  /*2ae0*/  IMAD.U32 R6, RZ, RZ, UR7 ;  /* 0x00000007ff067e24 */ /* 0x000fe2000f8e00ff */
[----:B------:R-:W3:Y:S04]  /*2af0*/  SYNCS.PHASECHK.TRANS64.TRYWAIT P0, [UR4+0x60], R5 ;  /* 0x00006005ff0075a7 */ /* 0x000ee80008001104 */
[----:B------:R-:W-:Y:S01]  /*2b00*/  PRMT R6, R0, 0x654, R6 ;  /* 0x0000065400067816 */ /* 0x000fe20000000006 */
[----:B--23--:R-:W-:Y:S06]  /*2b10*/  @!P0 BRA `(.L_x_48) ;  /* 0x0000003c00fc8947 */ /* 0x00cfec0003800000 */
.L_x_111:
[----:B------:R-:W-:Y:S01]  /*2b20*/  ULEA UR8, UR5, UR6, 0x4 ;  /* 0x0000000605087291 */ /* 0x000fe2000f8e20ff */
[----:B------:R-:W-:Y:S01]  /*2b30*/  SEL R3, R6, R3, !P2 ;  /* 0x0000000306037207 */ /* 0x000fe20005000000 */
[----:B------:R-:W-:Y:S01]  /*2b40*/  UIADD3 UR9, UPT, UPT, UR4, 0x50, URZ ;  /* 0x0000005004097890 */ /* 0x000fe2000fffe0ff */
[----:B--2---:R-:W-:Y:S01]  /*2b50*/  LEA R2, R11, UR6, 0x3 ;  /* 0x000000060b027c11 */ /* 0x004fe2000f8e18ff */
[----:B------:R-:W-:Y:S01]  /*2b60*/  UIADD3 UR8, UPT, UPT, UR8, 0xe0, URZ ;  /* 0x000000e008087890 */ /* 0x000fe2000fffe0ff */
[----:B------:R2:W-:Y:S01]  /*2b70*/  @!P2 SYNCS.ARRIVE.TRANS64.RED RZ, [R3+URZ], R4 ;  /* 0x0000000403ffa9a7 */ /* 0x0005e200080004ff */
[----:B------:R-:W-:Y:S01]  /*2b80*/  UIADD3 UR4, UPT, UPT, UR5, 0x1, URZ ;  /* 0x0000000105047890 */ /* 0x000fe2000fffe0ff */
[----:B------:R-:W-:-:S03]  /*2b90*/  VIADD R8, R8, 0x1 ;  /* 0x0000000108087836 */ /* 0x000fc60000000000 */
[----:B------:R-:W-:Y:S02]  /*2ba0*/  UISETP.NE.AND UP0, UPT, UR4, 0x2, UPT ;  /* 0x000000020400788c */ /* 0x000fe4000bf05270 */
[----:B------:R-:W-:Y:S01]  /*2bb0*/  ISETP.NE.AND P0, PT, R8, 0x2, PT ;  /* 0x000000020800780c */ /* 0x000fe20003f05270 */
[----:B------:R-:W-:Y:S06]  /*2bc0*/  UGETNEXTWORKID.BROADCAST [UR8], [UR9] ;  /* 0x00000000080073ca */ /* 0x000fec0008000100 */
[----:B------:R-:W-:Y:S02]  /*2bd0*/  USEL UR7, URZ, 0x1, UP0 ;  /* 0x00000001ff077887 */ /* 0x000fe40008000000 */
[----:B------:R-:W-:-:S04]  /*2be0*/  USEL UR5, UR4, URZ, UP0 ;  /* 0x000000ff04057287 */ /* 0x000fc80008000000 */
[----:B------:R-:W-:Y:S02]  /*2bf0*/  LOP3.LUT R12, R12, UR7, RZ, 0x3c, !PT ;  /* 0x000000070c0c7c12 */ /* 0x000fe4000f8e3cff */
[----:B--2---:R-:W-:-:S04]  /*2c00*/  SHF.L.U32 R4, R10, 0x1f, RZ ;  /* 0x0000001f0a047819 */ /* 0x004fc800000006ff */
[----:B------:R-:W2:Y:S02]  /*2c10*/  SYNCS.PHASECHK.TRANS64.TRYWAIT P1, [R2+URZ+0x50], R4 ;  /* 0x00005004020075a7 */ /* 0x000ea400080211ff */
[----:B--2---:R-:W-:Y:S05]  /*2c20*/  @!P1 BRA `(.L_x_49) ;  /* 0x0000003c00d09947 */ /* 0x004fea0003800000 */
.L_x_112:
[C---:B--2---:R-:W-:Y:S01]  /*2c30*/  LEA R4, R11.reuse, UR6, 0x4 ;  /* 0x000000060b047c11 */ /* 0x044fe2000f8e20ff */
[----:B------:R-:W-:Y:S01]  /*2c40*/  VIADD R2, R2, 0x60 ;  /* 0x0000006002027836 */ /* 0x000fe20000000000 */
[----:B------:R-:W-:Y:S01]  /*2c50*/  SEL R8, R8, RZ, P0 ;  /* 0x000000ff08087207 */ /* 0x000fe20000000000 */
[----:B------:R-:W-:-:S03]  /*2c60*/  VIADD R11, R11, 0x1 ;  /* 0x000000010b0b7836 */ /* 0x000fc60000000000 */
[----:B------:R-:W2:Y:S01]  /*2c70*/  LDS.128 R4, [R4+0xe0] ;  /* 0x0000e00004047984 */ /* 0x000ea20000000c00 */
[----:B------:R-:W-:Y:S02]  /*2c80*/  PRMT R2, RZ, 0x654, R2 ;  /* 0x00000654ff027816 */ /* 0x000fe40000000002 */
[C---:B------:R-:W-:Y:S01]  /*2c90*/  ISETP.NE.AND P1, PT, R11.reuse, 0x2, PT ;  /* 0x000000020b00780c */ /* 0x040fe20003f25270 */
[----:B------:R-:W-:Y:S01]  /*2ca0*/  @!PT LDS RZ, [RZ] ;  /* 0x00000000fffff984 */ /* 0x000fe20000000800 */
[----:B------:R-:W-:Y:S01]  /*2cb0*/  @!PT LDS RZ, [RZ] ;  /* 0x00000000fffff984 */ /* 0x000fe20000000800 */
[----:B------:R-:W-:Y:S01]  /*2cc0*/  @!PT LDS RZ, [RZ] ;  /* 0x00000000fffff984 */ /* 0x000fe20000000800 */
[----:B------:R-:W-:Y:S01]  /*2cd0*/  @!PT LDS RZ, [RZ] ;  /* 0x00000000fffff984 */ /* 0x000fe20000000800 */
[----:B------:R3:W-:Y:S06]  /*2ce0*/  MEMBAR.ALL.CTA ;  /* 0x0000000000007992 */ /* 0x0007ec0000008000 */
[----:B---3--:R-:W3:Y:S01]  /*2cf0*/  FENCE.VIEW.ASYNC.S ;  /* 0x00000000000073c6 */ /* 0x008ee20000000000 */
[----:B------:R-:W-:Y:S01]  /*2d00*/  SEL R11, R11, RZ, P1 ;  /* 0x000000ff0b0b7207 */ /* 0x000fe20000800000 */
[----:B---3--:R3:W-:Y:S01]  /*2d10*/  SYNCS.ARRIVE.TRANS64.RED.A1T0 RZ, [R2+URZ], RZ ;  /* 0x000000ff02ff79a7 */ /* 0x0087e200081004ff */
[----:B--2---:R-:W-:-:S02]  /*2d20*/  LOP3.LUT P3, RZ, R6, 0x1, RZ, 0xc0, !PT ;  /* 0x0000000106ff7812 */ /* 0x004fc4000786c0ff */
[----:B------:R-:W-:-:S04]  /*2d30*/  SEL R4, RZ, 0x1, P1 ;  /* 0x00000001ff047807 */ /* 0x000fc80000800000 */
[----:B------:R-:W-:Y:S02]  /*2d40*/  LOP3.LUT R10, R10, R4, RZ, 0x3c, !PT ;  /* 0x000000040a0a7212 */ /* 0x000fe400078e3cff */
[----:B---3--:R-:W-:-:S04]  /*2d50*/  SEL R2, RZ, 0x1, P0 ;  /* 0x00000001ff027807 */ /* 0x008fc80000000000 */
[----:B------:R-:W-:Y:S01]  /*2d60*/  LOP3.LUT R9, R9, R2, RZ, 0x3c, !PT ;  /* 0x0000000209097212 */ /* 0x000fe200078e3cff */
[----:B------:R-:W-:Y:S06]  /*2d70*/  @P3 BRA `(.L_x_50) ;  /* 0xfffffffc002c3947 */ /* 0x000fec000383ffff */
[----:B------:R-:W-:Y:S01]  /*2d80*/  ULEA UR4, UR5, UR6, 0x3 ;  /* 0x0000000605047291 */ /* 0x000fe2000f8e18ff */
[----:B------:R-:W-:-:S08]  /*2d90*/  SHF.L.U32 R2, R12, 0x1f, RZ ;  /* 0x0000001f0c027819 */ /* 0x000fd000000006ff */
[----:B------:R-:W2:Y:S02]  /*2da0*/  SYNCS.PHASECHK.TRANS64 P0, [UR4+0x60], R2 ;  /* 0x00006002ff0075a7 */ /* 0x000ea40008001004 */
[----:B--2---:R-:W-:Y:S05]  /*2db0*/  @P0 BRA `(.L_x_51) ;  /* 0x0000000000080947 */ /* 0x004fea0003800000 */
[----:B------:R-:W2:Y:S02]  /*2dc0*/  SYNCS.PHASECHK.TRANS64.TRYWAIT P0, [UR4+0x60], R2 ;  /* 0x00006002ff0075a7 */ /* 0x000ea40008001104 */
[----:B--2---:R-:W-:Y:S05]  /*2dd0*/  @!P0 BRA `(.L_x_52) ;  /* 0x0000003c00788947 */ /* 0x004fea0003800000 */
.L_x_51:
[----:B------:R-:W-:-:S04]  /*2de0*/  UIADD3 UR7, UPT, UPT, UR5, 0x1, URZ ;  /* 0x0000000105077890 */ /* 0x000fc8000fffe0ff */
[----:B------:R-:W-:-:S04]  /*2df0*/  UISETP.NE.AND UP0, UPT, UR7, 0x2, UPT ;  /* 0x000000020700788c */ /* 0x000fc8000bf05270 */
[----:B------:R-:W-:Y:S02]  /*2e00*/  USEL UR8, URZ, 0x1, UP0 ;  /* 0x00000001ff087887 */ /* 0x000fe40008000000 */
[----:B------:R-:W-:-:S04]  /*2e10*/  USEL UR7, UR7, URZ, UP0 ;  /* 0x000000ff07077287 */ /* 0x000fc80008000000 */
[----:B------:R-:W-:Y:S01]  /*2e20*/  ULEA UR7, UR7, UR6, 0x3 ;  /* 0x0000000607077291 */ /* 0x000fe2000f8e18ff */
[----:B--2---:R-:W-:-:S04]  /*2e30*/  LOP3.LUT R2, R12, UR8, RZ, 0x3c, !PT ;  /* 0x000000080c027c12 */ /* 0x004fc8000f8e3cff */
[----:B------:R-:W-:-:S04]  /*2e40*/  SHF.L.U32 R0, R2, 0x1f, RZ ;  /* 0x0000001f02007819 */ /* 0x000fc800000006ff */
[----:B------:R-:W2:Y:S02]  /*2e50*/  SYNCS.PHASECHK.TRANS64 P0, [UR7+0x60], R0 ;  /* 0x00006000ff0075a7 */ /* 0x000ea40008001007 */
[----:B-12---:R-:W-:Y:S05]  /*2e60*/  @P0 EXIT ;  /* 0x000000000000094d */ /* 0x006fea0003800000 */
[----:B------:R-:W-:Y:S02]  /*2e70*/  SHF.L.U32 R2, R2, 0x1f, RZ ;  /* 0x0000001f02027819 */ /* 0x000fe400000006ff */
[----:B------:R-:W-:-:S07]  /*2e80*/  MOV R0, UR7 ;  /* 0x0000000700007c02 */ /* 0x000fce0008000f00 */
.L_x_53:
[----:B-1----:R1:W2:Y:S02]  /*2e90*/  SYNCS.PHASECHK.TRANS64.TRYWAIT P0, [R0+URZ+0x60], R2 ;  /* 0x00006002000075a7 */ /* 0x0022a400080011ff */
[----:B--2---:R-:W-:Y:S05]  /*2ea0*/  @!P0 NANOSLEEP.SYNCS 0x989680 ;  /* 0x009896800000895d */ /* 0x004fea0003900000 */
[----:B------:R-:W2:Y:S02]  /*2eb0*/  @!P0 SYNCS.PHASECHK.TRANS64 P0, [R0+URZ+0x60], R2 ;  /* 0x00006002000085a7 */ /* 0x000ea400080010ff */
[----:B--2---:R-:W-:Y:S05]  /*2ec0*/  @P0 EXIT ;  /* 0x000000000000094d */ /* 0x004fea0003800000 */
[----:B------:R-:W-:Y:S05]  /*2ed0*/  BRA `(.L_x_53) ;  /* 0xfffffffc00ec7947 */ /* 0x000fea000383ffff */
.L_x_46:
[----:B------:R-:W-:Y:S05]  /*2ee0*/  BRA.U UP4, `(.L_x_54) ;  /* 0x0000000d04d47547 */ /* 0x000fea000b800000 */
[----:B------:R-:W-:Y:S01]  /*2ef0*/  UMOV UR4, 0x40 ;  /* 0x0000004000047882 */ /* 0x000fe20000000000 */
[----:B------:R-:W-:Y:S01]  /*2f00*/  NOP ;  /* 0x0000000000007918 */ /* 0x000fe20000000000 */
[----:B------:R-:W-:Y:S01]  /*2f10*/  ULEA UR5, UR48, UR4, 0x18 ;  /* 0x0000000430057291 */ /* 0x000fe2000f8ec0ff */
[----:B------:R-:W-:Y:S02]  /*2f20*/  UMOV UR6, 0x400 ;  /* 0x0000040000067882 */ /* 0x000fe40000000000 */
[----:B------:R-:W-:-:S06]  /*2f30*/  ULEA UR6, UR48, UR6, 0x18 ;  /* 0x0000000630067291 */ /* 0x000fcc000f8ec0ff */
[----:B------:R-:W2:Y:S02]  /*2f40*/  LDS.U8 R0, [UR5+0x1c] ;  /* 0x00001c05ff007984 */ /* 0x000ea40008000000 */
[----:B--2---:R-:W-:-:S13]  /*2f50*/  ISETP.NE.AND P0, PT, R0, RZ, PT ;  /* 0x000000ff0000720c */ /* 0x004fda0003f05270 */
[----:B------:R-:W-:Y:S05]  /*2f60*/  @P0 BRA `(.L_x_55) ;  /* 0x0000000000580947 */ /* 0x000fea0003800000 */
[----:B------:R-:W-:-:S13]  /*2f70*/  ELECT P0, URZ, PT ;  /* 0x0000000000ff782f */ /* 0x000fda0003800000 */
[----:B------:R-:W-:Y:S05]  /*2f80*/  @!P0 BRA `(.L_x_56) ;  /* 0x0000000000608947 */ /* 0x000fea0003800000 */
[----:B------:R-:W-:Y:S01]  /*2f90*/  UMOV UR4, 0x10 ;  /* 0x0000001000047882 */ /* 0x000fe20000000000 */
[----:B------:R-:W-:Y:S01]  /*2fa0*/  HFMA2 R0, -RZ, RZ, 0, 5.9604644775390625e-08 ;  /* 0x00000001ff007431 */ /* 0x000fe200000001ff */
[----:B------:R-:W-:-:S03]  /*2fb0*/  MOV R3, 0xffff ;  /* 0x0000ffff00037802 */ /* 0x000fc60000000f00 */
[----:B------:R-:W-:Y:S04]  /*2fc0*/  DEPBAR.LE SB2, 0x36 ;  /* 0x0000ad800000791a */ /* 0x000fe80000000000 */
[----:B------:R-:W2:Y:S02]  /*2fd0*/  UTCATOMSWS.FIND_AND_SET.ALIGN UP0, UR4, UR4 ;  /* 0x00000004000475e3 */ /* 0x000ea40008000800 */
[----:B--2---:R-:W-:Y:S01]  /*2fe0*/  MOV R4, UR4 ;  /* 0x0000000400047c02 */ /* 0x004fe20008000f00 */
[----:B------:R-:W-:Y:S06]  /*2ff0*/  BRA.U UP0, `(.L_x_57) ;  /* 0x0000000100187547 */ /* 0x000fec000b800000 */
.L_x_58:
[----:B------:R-:W-:Y:S05]  /*3000*/  NANOSLEEP 0x64 ;  /* 0x000000640000795d */ /* 0x000fea0003800000 */
[----:B------:R-:W-:-:S05]  /*3010*/  UMOV UR4, 0x10 ;  /* 0x0000001000047882 */ /* 0x000fca0000000000 */
[----:B------:R-:W-:Y:S04]  /*3020*/  DEPBAR.LE SB2, 0x36 ;  /* 0x0000ad800000791a */ /* 0x000fe80000000000 */
[----:B------:R-:W2:Y:S02]  /*3030*/  UTCATOMSWS.FIND_AND_SET.ALIGN UP0, UR4, UR4 ;  /* 0x00000004000475e3 */ /* 0x000ea40008000800 */
[----:B--2---:R-:W-:Y:S01]  /*3040*/  MOV R4, UR4 ;  /* 0x0000000400047c02 */ /* 0x004fe20008000f00 */
[----:B------:R-:W-:Y:S05]  /*3050*/  BRA.U !UP0, `(.L_x_58) ;  /* 0xfffffffd08e87547 */ /* 0x000fea000b83ffff */
.L_x_57:
[-C--:B------:R-:W-:Y:S02]  /*3060*/  SHF.L.U32 R3, R3, R4.reuse, RZ ;  /* 0x0000000403037219 */ /* 0x080fe400000006ff */
[----:B------:R-:W-:Y:S01]  /*3070*/  SHF.L.U32 R0, R0, R4, RZ ;  /* 0x0000000400007219 */ /* 0x000fe200000006ff */
[----:B------:R-:W-:Y:S02]  /*3080*/  IMAD.SHL.U32 R4, R4, 0x20, RZ ;  /* 0x0000002004047824 */ /* 0x000fe400078e00ff */
[----:B------:R2:W-:Y:S04]  /*3090*/  ATOMS.OR RZ, [UR5+0x14], R3 ;  /* 0x00001403ffff798c */ /* 0x0005e8000b000005 */
[----:B------:R2:W-:Y:S04]  /*30a0*/  ATOMS.OR RZ, [UR5+0x18], R0 ;  /* 0x00001800ffff798c */ /* 0x0005e8000b000005 */
[----:B------:R2:W-:Y:S01]  /*30b0*/  STS [UR6+0x100], R4 ;  /* 0x00010004ff007988 */ /* 0x0005e20008000806 */
[----:B------:R-:W-:Y:S05]  /*30c0*/  BRA `(.L_x_56) ;  /* 0x0000000000107947 */ /* 0x000fea0003800000 */
.L_x_55:
[----:B------:R-:W-:Y:S02]  /*30d0*/  MOV R0, 0xffffffff ;  /* 0xffffffff00007802 */ /* 0x000fe40000000f00 */
[----:B------:R-:W-:-:S03]  /*30e0*/  MOV R4, 0x3110 ;  /* 0x0000311000047802 */ /* 0x000fc60000000f00 */
[----:B------:R2:W-:Y:S04]  /*30f0*/  STS [UR6+0x100], R0 ;  /* 0x00010000ff007988 */ /* 0x0005e80008000806 */
[----:B-12--5:R-:W-:Y:S05]  /*3100*/  CALL.REL.NOINC `($__internal_1_$__cuda_sm10x_tcgen05_guardrail_trap_phase_invalid_during_alloc) ;  /* 0x0000003c00f87944 */ /* 0x026fea0003c00000 */
.L_x_56:
[----:B------:R-:W-:Y:S05]  /*3110*/  WARPSYNC.ALL ;  /* 0x0000000000007948 */ /* 0x000fea0003800000 */
[----:B------:R-:W3:Y:S01]  /*3120*/  S2UR UR4, SR_CgaCtaId ;  /* 0x00000000000479c3 */ /* 0x000ee20000008800 */
[----:B------:R-:W-:Y:S01]  /*3130*/  UMOV UR26, 0x400 ;  /* 0x00000400001a7882 */ /* 0x000fe20000000000 */
[----:B------:R-:W-:-:S06]  /*3140*/  NOP ;  /* 0x0000000000007918 */ /* 0x000fcc0000000000 */
[----:B------:R-:W-:Y:S06]  /*3150*/  BAR.ARV 0x6, 0xa0 ;  /* 0x0182800000007b1d */ /* 0x000fec0000002000 */
[----:B------:R-:W4:Y:S01]  /*3160*/  LDCU UR5, c[0x0][0x38c] ;  /* 0x00007180ff0577ac */ /* 0x000f220008000800 */
[----:B------:R-:W-:Y:S01]  /*3170*/  LOP3.LUT R2, R2, 0xffff, RZ, 0xc0, !PT ;  /* 0x0000ffff02027812 */ /* 0x000fe200078ec0ff */
[----:B------:R-:W-:Y:S01]  /*3180*/  IMAD.MOV.U32 R11, RZ, RZ, 0x1 ;  /* 0x00000001ff0b7424 */ /* 0x000fe200078e00ff */
[----:B------:R-:W-:Y:S01]  /*3190*/  CS2R R8, SRZ ;  /* 0x0000000000087805 */ /* 0x000fe2000001ff00 */
[----:B------:R-:W1:Y:S01]  /*31a0*/  LDCU UR7, c[0x0][0x38c] ;  /* 0x00007180ff0777ac */ /* 0x000e620008000800 */
[----:B------:R-:W-:Y:S01]  /*31b0*/  R2UR UR27, R2 ;  /* 0x00000000021b72ca */ /* 0x000fe200000e0000 */
[----:B------:R-:W-:Y:S01]  /*31c0*/  IMAD.MOV.U32 R10, RZ, RZ, RZ ;  /* 0x000000ffff0a7224 */ /* 0x000fe200078e00ff */
[----:B------:R-:W-:Y:S01]  /*31d0*/  UMOV UR30, URZ ;  /* 0x000000ff001e7c82 */ /* 0x000fe20008000000 */
[----:B------:R-:W-:Y:S01]  /*31e0*/  UMOV UR24, URZ ;  /* 0x000000ff00187c82 */ /* 0x000fe20008000000 */
[----:B---3--:R-:W-:Y:S01]  /*31f0*/  ULEA UR26, UR4, UR26, 0x18 ;  /* 0x0000001a041a7291 */ /* 0x008fe2000f8ec0ff */
[----:B------:R-:W-:Y:S01]  /*3200*/  UMOV UR38, 0x0 ;  /* 0x0000000000267882 */ /* 0x000fe20000000000 */
[----:B------:R-:W-:-:S02]  /*3210*/  UMOV UR39, 0x4100010 ;  /* 0x0410001000277882 */ /* 0x000fc40000000000 */
[----:B------:R-:W-:Y:S02]  /*3220*/  UIADD3 UR4, UPT, UPT, UR26, 0x2400, URZ ;  /* 0x000024001a047890 */ /* 0x000fe4000fffe0ff */
[----:B------:R-:W-:Y:S02]  /*3230*/  UIADD3 UR6, UPT, UPT, UR26, 0x8400, URZ ;  /* 0x000084001a067890 */ /* 0x000fe4000fffe0ff */
[----:B----4-:R-:W-:Y:S01]  /*3240*/  UIADD3 UR5, UPT, UPT, UR5, 0x7f, URZ ;  /* 0x0000007f05057890 */ /* 0x010fe2000fffe0ff */
[----:B--2---:R-:W2:Y:S01]  /*3250*/  LDS R0, [UR26+0x100] ;  /* 0x0001001aff007984 */ /* 0x004ea20008000800 */
[----:B-1----:R-:W-:Y:S01]  /*3260*/  UMOV UR36, 0x0 ;  /* 0x0000000000247882 */ /* 0x002fe20000000000 */
[----:B------:R-:W-:Y:S01]  /*3270*/  UMOV UR37, 0x4100010 ;  /* 0x0410001000257882 */ /* 0x000fe20000000000 */
[----:B------:R-:W-:Y:S02]  /*3280*/  USHF.R.S32.HI UR40, URZ, 0x1f, UR5 ;  /* 0x0000001fff287899 */ /* 0x000fe40008011405 */
[----:B------:R-:W-:-:S02]  /*3290*/  UISETP.GE.AND UP4, UPT, UR7, 0x1, UPT ;  /* 0x000000010700788c */ /* 0x000fc4000bf86270 */
[----:B------:R-:W-:Y:S02]  /*32a0*/  ULEA.HI UR40, UR40, UR5, URZ, 0x7 ;  /* 0x0000000528287291 */ /* 0x000fe4000f8f38ff */
[----:B------:R-:W-:Y:S02]  /*32b0*/  USHF.R.U32.HI UR5, URZ, 0x4, UR4 ;  /* 0x00000004ff057899 */ /* 0x000fe40008011604 */
[----:B------:R-:W-:Y:S02]  /*32c0*/  USHF.R.S32.HI UR40, URZ, 0x7, UR40 ;  /* 0x00000007ff287899 */ /* 0x000fe40008011428 */
[----:B------:R-:W-:Y:S02]  /*32d0*/  USHF.R.U32.HI UR4, URZ, 0x4, UR6 ;  /* 0x00000004ff047899 */ /* 0x000fe40008011606 */
[----:B------:R-:W-:Y:S02]  /*32e0*/  UISETP.LT.AND UP0, UPT, UR40, 0x1, UPT ;  /* 0x000000012800788c */ /* 0x000fe4000bf01270 */
[----:B------:R-:W-:-:S02]  /*32f0*/  ULOP3.LUT UR5, UR5, 0x3fff, URZ, 0xc0, !UPT ;  /* 0x00003fff05057892 */ /* 0x000fc4000f8ec0ff */
[----:B------:R-:W-:Y:S02]  /*3300*/  ULOP3.LUT UR4, UR4, 0x3fff, URZ, 0xc0, !UPT ;  /* 0x00003fff04047892 */ /* 0x000fe4000f8ec0ff */
[----:B------:R-:W-:Y:S02]  /*3310*/  USEL UR41, UR40, 0x1, !UP0 ;  /* 0x0000000128297887 */ /* 0x000fe4000c000000 */
[----:B------:R-:W-:Y:S02]  /*3320*/  ULOP3.LUT UR28, UR5, 0x10000, URZ, 0xfc, !UPT ;  /* 0x00010000051c7892 */ /* 0x000fe4000f8efcff */
[----:B------:R-:W-:Y:S02]  /*3330*/  ULOP3.LUT UR29, UR4, 0x10000, URZ, 0xfc, !UPT ;  /* 0x00010000041d7892 */ /* 0x000fe4000f8efcff */
[----:B------:R-:W-:Y:S01]  /*3340*/  UIADD3 UR41, UPT, UPT, -UR41, URZ, URZ ;  /* 0x000000ff29297290 */ /* 0x000fe2000fffe1ff */
[----:B------:R-:W-:Y:S01]  /*3350*/  UMOV UR34, 0x0 ;  /* 0x0000000000227882 */ /* 0x000fe20000000000 */
[----:B------:R-:W-:Y:S01]  /*3360*/  UMOV UR35, 0x4100010 ;  /* 0x0410001000237882 */ /* 0x000fe20000000000 */
[----:B------:R-:W-:Y:S01]  /*3370*/  UMOV UR32, 0x0 ;  /* 0x0000000000207882 */ /* 0x000fe20000000000 */
[----:B------:R-:W-:Y:S01]  /*3380*/  UMOV UR33, 0x4100010 ;  /* 0x0410001000217882 */ /* 0x000fe20000000000 */
[----:B--2---:R-:W-:-:S15]  /*3390*/  R2UR UR42, R0 ;  /* 0x00000000002a72ca */ /* 0x004fde00000e0000 */
.L_x_65:
[----:B------:R-:W-:Y:S02]  /*33a0*/  LEA R0, R10, UR26, 0x3 ;  /* 0x0000001a0a007c11 */ /* 0x000fe4000f8e18ff */
[----:B------:R-:W-:Y:S02]  /*33b0*/  SHF.L.U32 R2, R9, 0x1f, RZ ;  /* 0x0000001f09027819 */ /* 0x000fe400000006ff */
[----:B------:R-:W-:Y:S01]  /*33c0*/  PLOP3.LUT P0, PT, PT, PT, UP4, 0x80, 0x8 ;  /* 0x000000000008781c */ /* 0x000fe20003f0f048 */
[----:B------:R-:W-:Y:S01]  /*33d0*/  VIADD R3, R0, 0x60 ;  /* 0x0000006000037836 */ /* 0x000fe20000000000 */
[----:B-1----:R-:W1:Y:S02]  /*33e0*/  SYNCS.PHASECHK.TRANS64.TRYWAIT P1, [R0+URZ+0x50], R2 ;  /* 0x00005002000075a7 */ /* 0x002e6400080211ff */
[----:B-1-3--:R-:W-:Y:S09]  /*33f0*/  @!P1 BRA `(.L_x_59) ;  /* 0x0000003800089947 */ /* 0x00aff20003800000 */
.L_x_114:
[----:B------:R-:W-:Y:S01]  /*3400*/  LEA R4, R10, UR26, 0x4 ;  /* 0x0000001a0a047c11 */ /* 0x000fe2000f8e20ff */
[----:B------:R-:W-:Y:S01]  /*3410*/  @UP4 ULEA UR4, UR24, UR26, 0x3 ;  /* 0x0000001a18044291 */ /* 0x000fe2000f8e18ff */
[----:B------:R-:W-:Y:S01]  /*3420*/  PLOP3.LUT P2, PT, PT, PT, PT, 0x80, 0x8 ;  /* 0x000000000008781c */ /* 0x000fe20003f4f070 */
[----:B------:R-:W-:Y:S01]  /*3430*/  ULEA UR31, UR30, UR26, 0x3 ;  /* 0x0000001a1e1f7291 */ /* 0x000fe2000f8e18ff */
[----:B------:R-:W-:Y:S02]  /*3440*/  PRMT R3, RZ, 0x654, R3 ;  /* 0x00000654ff037816 */ /* 0x000fe40000000003 */
[----:B------:R-:W2:Y:S01]  /*3450*/  LDS.128 R4, [R4+0xe0] ;  /* 0x0000e00004047984 */ /* 0x000ea20000000c00 */
[----:B-1----:R-:W-:Y:S02]  /*3460*/  @P0 SHF.L.U32 R2, R8, 0x1f, RZ ;  /* 0x0000001f08020819 */ /* 0x002fe400000006ff */
[----:B------:R-:W-:Y:S01]  /*3470*/  SHF.L.U32 R0, R11, 0x1f, RZ ;  /* 0x0000001f0b007819 */ /* 0x000fe200000006ff */
[----:B------:R-:W-:Y:S01]  /*3480*/  @!PT LDS RZ, [RZ] ;  /* 0x00000000fffff984 */ /* 0x000fe20000000800 */
[----:B------:R-:W-:Y:S01]  /*3490*/  @!PT LDS RZ, [RZ] ;  /* 0x00000000fffff984 */ /* 0x000fe20000000800 */
[----:B------:R-:W-:Y:S01]  /*34a0*/  @!PT LDS RZ, [RZ] ;  /* 0x00000000fffff984 */ /* 0x000fe20000000800 */
[----:B------:R-:W-:Y:S01]  /*34b0*/  @!PT LDS RZ, [RZ] ;  /* 0x00000000fffff984 */ /* 0x000fe20000000800 */
[----:B------:R1:W-:Y:S06]  /*34c0*/  MEMBAR.ALL.CTA ;  /* 0x0000000000007992 */ /* 0x0003ec0000008000 */
[----:B-1----:R-:W1:Y:S02]  /*34d0*/  FENCE.VIEW.ASYNC.S ;  /* 0x00000000000073c6 */ /* 0x002e640000000000 */
[----:B-1----:R1:W-:Y:S01]  /*34e0*/  SYNCS.ARRIVE.TRANS64.RED.A1T0 RZ, [R3+URZ], RZ ;  /* 0x000000ff03ff79a7 */ /* 0x0023e200081004ff */
[----:B------:R1:W3:Y:S01]  /*34f0*/  @P0 SYNCS.PHASECHK.TRANS64.TRYWAIT P2, [UR4], R2 ;  /* 0x00000002ff0005a7 */ /* 0x0002e20008041104 */
[----:B------:R-:W-:Y:S01]  /*3500*/  ULEA.HI UR4, UR30, UR30, URZ, 0x1 ;  /* 0x0000001e1e047291 */ /* 0x000fe2000f8f08ff */
[----:B--2---:R-:W-:-:S03]  /*3510*/  LOP3.LUT P1, RZ, R6, 0x1, RZ, 0xc0, !PT ;  /* 0x0000000106ff7812 */ /* 0x004fc6000782c0ff */
[----:B------:R-:W-:Y:S02]  /*3520*/  USHF.L.U32 UR11, UR4, 0x5, URZ ;  /* 0x00000005040b7899 */ /* 0x000fe400080006ff */
[----:B------:R-:W-:Y:S02]  /*3530*/  ULOP3.LUT UR4, UR4, 0xffe, URZ, 0xc0, !UPT ;  /* 0x00000ffe04047892 */ /* 0x000fe4000f8ec0ff */
[----:B------:R-:W-:Y:S02]  /*3540*/  ULOP3.LUT UR11, UR11, 0xffffffc0, URZ, 0xc0, !UPT ;  /* 0xffffffc00b0b7892 */ /* 0x000fe4000f8ec0ff */
[----:B------:R-:W-:Y:S02]  /*3550*/  UIADD3 UR4, UPT, UPT, -UR4, UR30, URZ ;  /* 0x0000001e04047290 */ /* 0x000fe4000fffe1ff */
[----:B------:R-:W-:Y:S01]  /*3560*/  UIADD3 UR11, UPT, UPT, UR42, UR11, URZ ;  /* 0x0000000b2a0b7290 */ /* 0x000fe2000fffe0ff */
[----:B------:R-:W2:Y:S03]  /*3570*/  SYNCS.PHASECHK.TRANS64.TRYWAIT P0, [UR31+0x90], R0 ;  /* 0x00009000ff0075a7 */ /* 0x000ea6000800111f */
[----:B------:R-:W-:Y:S01]  /*3580*/  ULEA UR11, UR4, UR11, 0x14 ;  /* 0x0000000b040b7291 */ /* 0x000fe2000f8ea0ff */
[----:B-123--:R-:W-:Y:S11]  /*3590*/  @!P0 BRA `(.L_x_60) ;  /* 0x0000003400b48947 */ /* 0x00eff60003800000 */
.L_x_116:
[----:B------:R-:W-:Y:S01]  /*35a0*/  IADD3 R10, PT, PT, R10, 0x1, RZ ;  /* 0x000000010a0a7810 */ /* 0x000fe20007ffe0ff */
[----:B------:R-:W-:Y:S06]  /*35b0*/  BRA.U !UP4, `(.L_x_61) ;  /* 0x000000010cc07547 */ /* 0x000fec000b800000 */
[----:B------:R-:W-:Y:S01]  /*35c0*/  UPLOP3.LUT UP2, UPT, UPT, UPT, UPT, 0x40, 0x4 ;  /* 0x000000000004789c */ /* 0x000fe20003f4e870 */
[----:B------:R-:W-:Y:S01]  /*35d0*/  UMOV UR23, UR41 ;  /* 0x0000002900177c82 */ /* 0x000fe20008000000 */
[----:B------:R-:W-:Y:S01]  /*35e0*/  UMOV UR22, UR40 ;  /* 0x0000002800167c82 */ /* 0x000fe20008000000 */
[----:B------:R-:W-:-:S08]  /*35f0*/  UMOV UR10, UR24 ;  /* 0x00000018000a7c82 */ /* 0x000fd00008000000 */
.L_x_64:
[----:B------:R-:W-:Y:S02]  /*3600*/  UIADD3 UR23, UPT, UPT, UR23, 0x1, URZ ;  /* 0x0000000117177890 */ /* 0x000fe4000fffe0ff */
[----:B--2---:R-:W-:Y:S02]  /*3610*/  ULEA UR5, UR10, UR26, 0x3 ;  /* 0x0000001a0a057291 */ /* 0x004fe4000f8e18ff */
[----:B------:R-:W-:Y:S01]  /*3620*/  UISETP.NE.AND UP3, UPT, UR23, URZ, UPT ;  /* 0x000000ff1700728c */ /* 0x000fe2000bf65270 */
[----:B---3--:R-:W-:Y:S10]  /*3630*/  @P2 BRA `(.L_x_62) ;  /* 0x00000000000c2947 */ /* 0x008ff40003800000 */
[----:B-1----:R-:W-:Y:S04]  /*3640*/  SHF.L.U32 R2, R8, 0x1f, RZ ;  /* 0x0000001f08027819 */ /* 0x002fe800000006ff */
[----:B------:R-:W1:Y:S02]  /*3650*/  SYNCS.PHASECHK.TRANS64.TRYWAIT P0, [UR5], R2 ;  /* 0x00000002ff0075a7 */ /* 0x000e640008001105 */
[----:B-1----:R-:W-:Y:S05]  /*3660*/  @!P0 BRA `(.L_x_63) ;  /* 0x0000003400988947 */ /* 0x002fea0003800000 */
.L_x_62:
[----:B------:R-:W-:Y:S01]  /*3670*/  UISETP.NE.AND UP0, UPT, UR22, 0x1, UPT ;  /* 0x000000011600788c */ /* 0x000fe2000bf05270 */
[----:B------:R-:W-:Y:S01]  /*3680*/  PLOP3.LUT P2, PT, PT, PT, PT, 0x80, 0x8 ;  /* 0x000000000008781c */ /* 0x000fe20003f4f070 */
[----:B------:R-:W-:Y:S02]  /*3690*/  UIADD3 UR4, UPT, UPT, UR10, 0x1, URZ ;  /* 0x000000010a047890 */ /* 0x000fe4000fffe0ff */
[----:B------:R-:W-:Y:S02]  /*36a0*/  UIADD3 UR25, UPT, UPT, UR5, 0x18, URZ ;  /* 0x0000001805197890 */ /* 0x000fe4000fffe0ff */
[----:B------:R-:W-:Y:S01]  /*36b0*/  UISETP.NE.AND UP1, UPT, UR4, 0x3, UPT ;  /* 0x000000030400788c */ /* 0x000fe2000bf25270 */
[----:B------:R-:W-:Y:S01]  /*36c0*/  PLOP3.LUT P0, PT, PT, PT, UP0, 0x80, 0x8 ;  /* 0x000000000008781c */ /* 0x000fe20003f0f008 */
[----:B------:R-:W-:Y:S02]  /*36d0*/  UIADD3 UR22, UPT, UPT, UR22, -0x1, URZ ;  /* 0xffffffff16167890 */ /* 0x000fe4000fffe0ff */
[----:B------:R-:W-:Y:S02]  /*36e0*/  USEL UR6, URZ, 0x1, UP1 ;  /* 0x00000001ff067887 */ /* 0x000fe40008800000 */
[----:B------:R-:W-:Y:S01]  /*36f0*/  USEL UR24, UR4, URZ, UP1 ;  /* 0x000000ff04187287 */ /* 0x000fe20008800000 */
[----:B------:R-:W-:Y:S01]  /*3700*/  UMOV UR7, 0x40004040 ;  /* 0x4000404000077882 */ /* 0x000fe20000000000 */
[----:B------:R-:W-:Y:S02]  /*3710*/  UMOV UR5, 0x40004040 ;  /* 0x4000404000057882 */ /* 0x000fe40000000000 */
[----:B------:R-:W-:Y:S01]  /*3720*/  @UP0 ULEA UR4, UR24, UR26, 0x3 ;  /* 0x0000001a18040291 */ /* 0x000fe2000f8e18ff */
[----:B------:R-:W-:Y:S01]  /*3730*/  LOP3.LUT R8, R8, UR6, RZ, 0x3c, !PT ;  /* 0x0000000608087c12 */ /* 0x000fe2000f8e3cff */
[----:B------:R-:W-:Y:S01]  /*3740*/  ULEA UR6, UR10, UR29, 0x9 ;  /* 0x0000001d0a067291 */ /* 0x000fe2000f8e48ff */
[----:B------:R-:W-:Y:S02]  /*3750*/  UMOV UR21, 0x40004040 ;  /* 0x4000404000157882 */ /* 0x000fe40000000000 */
[----:B-1----:R-:W-:Y:S01]  /*3760*/  @P0 SHF.L.U32 R0, R8, 0x1f, RZ ;  /* 0x0000001f08000819 */ /* 0x002fe200000006ff */
[----:B------:R-:W-:Y:S02]  /*3770*/  UIADD3 UR20, UPT, UPT, UR6, 0x2, URZ ;  /* 0x0000000206147890 */ /* 0x000fe4000fffe0ff */
[----:B------:R-:W-:Y:S01]  /*3780*/  UIADD3 UR16, UPT, UPT, UR6, 0x4, URZ ;  /* 0x0000000406107890 */ /* 0x000fe2000fffe0ff */
[----:B------:R2:W3:Y:S01]  /*3790*/  @P0 SYNCS.PHASECHK.TRANS64.TRYWAIT P2, [UR4], R0 ;  /* 0x00000000ff0005a7 */ /* 0x0004e20008041104 */
[----:B------:R-:W-:Y:S02]  /*37a0*/  ULEA UR4, UR10, UR28, 0x9 ;  /* 0x0000001c0a047291 */ /* 0x000fe4000f8e48ff */
[----:B------:R-:W-:Y:S02]  /*37b0*/  UIADD3 UR12, UPT, UPT, UR6, 0x6, URZ ;  /* 0x00000006060c7890 */ /* 0x000fe4000fffe0ff */
[----:B------:R-:W-:Y:S02]  /*37c0*/  UIADD3 UR18, UPT, UPT, UR4, 0x2, URZ ;  /* 0x0000000204127890 */ /* 0x000fe4000fffe0ff */
[----:B------:R-:W-:Y:S02]  /*37d0*/  UIADD3 UR14, UPT, UPT, UR4, 0x4, URZ ;  /* 0x00000004040e7890 */ /* 0x000fe4000fffe0ff */
[----:B------:R-:W-:Y:S01]  /*37e0*/  UIADD3 UR8, UPT, UPT, UR4, 0x6, URZ ;  /* 0x0000000604087890 */ /* 0x000fe2000fffe0ff */
[----:B------:R2:W-:Y:S01]  /*37f0*/  UTCQMMA gdesc[UR4], gdesc[UR6], tmem[UR11], tmem[UR38], idesc[UR39], UP2 ;  /* 0x00ff2606040075ea */ /* 0x0005e2000900030b */
[----:B------:R-:W-:Y:S01]  /*3800*/  UPLOP3.LUT UP2, UPT, UPT, UPT, UPT, 0x80, 0x8 ;  /* 0x000000000008789c */ /* 0x000fe20003f4f070 */
[----:B------:R-:W-:Y:S01]  /*3810*/  UMOV UR19, 0x40004040 ;  /* 0x4000404000137882 */ /* 0x000fe20000000000 */
[----:B------:R-:W-:Y:S01]  /*3820*/  UMOV UR17, 0x40004040 ;  /* 0x4000404000117882 */ /* 0x000fe20000000000 */
[----:B------:R2:W-:Y:S01]  /*3830*/  UTCQMMA gdesc[UR18], gdesc[UR20], tmem[UR11], tmem[UR36], idesc[UR37], UPT ;  /* 0x00ff2414120075ea */ /* 0x0005e2000b80030b */
[----:B------:R-:W-:Y:S01]  /*3840*/  UMOV UR15, 0x40004040 ;  /* 0x40004040000f7882 */ /* 0x000fe20000000000 */
[----:B------:R-:W-:Y:S01]  /*3850*/  UMOV UR13, 0x40004040 ;  /* 0x40004040000d7882 */ /* 0x000fe20000000000 */
[----:B------:R-:W-:Y:S01]  /*3860*/  UMOV UR9, 0x40004040 ;  /* 0x4000404000097882 */ /* 0x000fe20000000000 */
[----:B------:R2:W-:Y:S01]  /*3870*/  UTCQMMA gdesc[UR14], gdesc[UR16], tmem[UR11], tmem[UR34], idesc[UR35], UPT ;  /* 0x00ff22100e0075ea */ /* 0x0005e2000b80030b */
[----:B------:R2:W-:Y:S01]  /*3880*/  UTCQMMA gdesc[UR8], gdesc[UR12], tmem[UR11], tmem[UR32], idesc[UR33], UPT ;  /* 0x00ff200c080075ea */ /* 0x0005e2000b80030b */
[----:B------:R2:W-:Y:S01]  /*3890*/  UTCBAR.MULTICAST [UR25], URZ, UR27 ;  /* 0x000000ff190073e9 */ /* 0x0005e2000800081b */
[----:B------:R-:W-:Y:S01]  /*38a0*/  UMOV UR10, UR24 ;  /* 0x00000018000a7c82 */ /* 0x000fe20008000000 */
[----:B------:R-:W-:Y:S05]  /*38b0*/  BRA.U UP3, `(.L_x_64) ;  /* 0xfffffffd03507547 */ /* 0x000fea000b83ffff */
.L_x_61:
[----:B--2---:R-:W-:Y:S01]  /*38c0*/  UIADD3 UR4, UPT, UPT, UR30, 0x1, URZ ;  /* 0x000000011e047890 */ /* 0x004fe2000fffe0ff */
[C---:B------:R-:W-:Y:S01]  /*38d0*/  ISETP.NE.AND P0, PT, R10.reuse, 0x2, PT ;  /* 0x000000020a00780c */ /* 0x040fe20003f05270 */
[----:B------:R-:W-:Y:S02]  /*38e0*/  UIADD3 UR5, UPT, UPT, UR31, 0x70, URZ ;  /* 0x000000701f057890 */ /* 0x000fe4000fffe0ff */
[----:B------:R-:W-:Y:S01]  /*38f0*/  UISETP.NE.AND UP0, UPT, UR4, 0x4, UPT ;  /* 0x000000040400788c */ /* 0x000fe2000bf05270 */
[----:B-1----:R-:W-:Y:S02]  /*3900*/  SEL R0, RZ, 0x1, P0 ;  /* 0x00000001ff007807 */ /* 0x002fe40000000000 */
[----:B------:R-:W-:Y:S01]  /*3910*/  SEL R10, R10, RZ, P0 ;  /* 0x000000ff0a0a7207 */ /* 0x000fe20000000000 */
[----:B------:R-:W-:Y:S01]  /*3920*/  USEL UR6, URZ, 0x1, UP0 ;  /* 0x00000001ff067887 */ /* 0x000fe20008000000 */
[----:B------:R-:W-:Y:S01]  /*3930*/  LOP3.LUT R9, R9, R0, RZ, 0x3c, !PT ;  /* 0x0000000009097212 */ /* 0x000fe200078e3cff */
[----:B------:R-:W-:Y:S01]  /*3940*/  USEL UR30, UR4, URZ, UP0 ;  /* 0x000000ff041e7287 */ /* 0x000fe20008000000 */
[----:B------:R1:W-:Y:S03]  /*3950*/  UTCBAR [UR5], URZ ;  /* 0x000000ff050073e9 */ /* 0x0003e600080000ff */
[----:B------:R-:W-:Y:S01]  /*3960*/  LOP3.LUT R11, R11, UR6, RZ, 0x3c, !PT ;  /* 0x000000060b0b7c12 */ /* 0x000fe2000f8e3cff */
[----:B------:R-:W-:Y:S07]  /*3970*/  @P1 BRA `(.L_x_65) ;  /* 0xfffffff800881947 */ /* 0x000fee000383ffff */
[----:B------:R-:W2:Y:S01]  /*3980*/  S2UR UR8, SR_CgaCtaId ;  /* 0x00000000000879c3 */ /* 0x000ea20000008800 */
[----:B------:R-:W-:Y:S01]  /*3990*/  ELECT P0, URZ, PT ;  /* 0x0000000000ff782f */ /* 0x000fe20003800000 */
[----:B------:R-:W-:Y:S01]  /*39a0*/  IMAD.MOV.U32 R0, RZ, RZ, 0x1 ;  /* 0x00000001ff007424 */ /* 0x000fe200078e00ff */
[----:B------:R-:W-:Y:S01]  /*39b0*/  UIADD3 UR26, UPT, UPT, UR26, 0x90, URZ ;  /* 0x000000901a1a7890 */ /* 0x000fe2000fffe0ff */
[----:B------:R-:W-:Y:S01]  /*39c0*/  SHF.L.U32 R2, R11, 0x1f, RZ ;  /* 0x0000001f0b027819 */ /* 0x000fe200000006ff */
[----:B------:R-:W-:-:S03]  /*39d0*/  UMOV UR4, 0x40 ;  /* 0x0000004000047882 */ /* 0x000fc60000000000 */
[----:B------:R-:W-:Y:S01]  /*39e0*/  UVIRTCOUNT.DEALLOC.SMPOOL 0x80 ;  /* 0x000000800000784c */ /* 0x000fe20000000000 */
[----:B--2---:R-:W-:Y:S02]  /*39f0*/  ULEA UR8, UR8, UR4, 0x18 ;  /* 0x0000000408087291 */ /* 0x004fe4000f8ec0ff */
[----:B------:R-:W-:-:S07]  /*3a00*/  ULEA UR4, UR30, UR26, 0x3 ;  /* 0x0000001a1e047291 */ /* 0x000fce000f8e18ff */
[----:B------:R2:W-:Y:S02]  /*3a10*/  @P0 STS.U8 [UR8+0x1c], R0 ;  /* 0x00001c00ff000988 */ /* 0x0005e40008000008 */
[----:B------:R-:W4:Y:S02]  /*3a20*/  SYNCS.PHASECHK.TRANS64.TRYWAIT P0, [UR4], R2 ;  /* 0x00000002ff0075a7 */ /* 0x000f240008001104 */
[----:B--2-4-:R-:W-:Y:S05]  /*3a30*/  @!P0 BRA `(.L_x_66) ;  /* 0x0000003000bc8947 */ /* 0x014fea0003800000 */
.L_x_119:
[----:B------:R-:W-:-:S04]  /*3a40*/  UIADD3 UR4, UPT, UPT, UR30, 0x1, URZ ;  /* 0x000000011e047890 */ /* 0x000fc8000fffe0ff */
[----:B------:R-:W-:-:S04]  /*3a50*/  UISETP.NE.AND UP0, UPT, UR4, 0x4, UPT ;  /* 0x000000040400788c */ /* 0x000fc8000bf05270 */
[----:B------:R-:W-:Y:S02]  /*3a60*/  USEL UR6, URZ, 0x1, UP0 ;  /* 0x00000001ff067887 */ /* 0x000fe40008000000 */
[----:B------:R-:W-:-:S04]  /*3a70*/  USEL UR4, UR4, URZ, UP0 ;  /* 0x000000ff04047287 */ /* 0x000fc80008000000 */
[----:B-1----:R-:W-:Y:S01]  /*3a80*/  ULEA UR5, UR4, UR26, 0x3 ;  /* 0x0000001a04057291 */ /* 0x002fe2000f8e18ff */
[----:B--2---:R-:W-:-:S04]  /*3a90*/  LOP3.LUT R2, R11, UR6, RZ, 0x3c, !PT ;  /* 0x000000060b027c12 */ /* 0x004fc8000f8e3cff */
[----:B------:R-:W-:-:S04]  /*3aa0*/  SHF.L.U32 R3, R2, 0x1f, RZ ;  /* 0x0000001f02037819 */ /* 0x000fc800000006ff */
[----:B------:R-:W1:Y:S02]  /*3ab0*/  SYNCS.PHASECHK.TRANS64.TRYWAIT P0, [UR5], R3 ;  /* 0x00000003ff0075a7 */ /* 0x000e640008001105 */
[----:B-1----:R-:W-:Y:S05]  /*3ac0*/  @!P0 BRA `(.L_x_67) ;  /* 0x0000003000b08947 */ /* 0x002fea0003800000 */
.L_x_121:
        /* <DEDUP_REMOVED lines=9> */
.L_x_123:
[----:B------:R-:W-:-:S04]  /*3b60*/  UIADD3 UR4, UPT, UPT, UR4, 0x1, URZ ;  /* 0x0000000104047890 */ /* 0x000fc8000fffe0ff */
[----:B------:R-:W-:-:S04]  /*3b70*/  UISETP.NE.AND UP0, UPT, UR4, 0x4, UPT ;  /* 0x000000040400788c */ /* 0x000fc8000bf05270 */
[----:B------:R-:W-:Y:S02]  /*3b80*/  USEL UR5, URZ, 0x1, UP0 ;  /* 0x00000001ff057887 */ /* 0x000fe40008000000 */
[----:B------:R-:W-:-:S04]  /*3b90*/  USEL UR4, UR4, URZ, UP0 ;  /* 0x000000ff04047287 */ /* 0x000fc80008000000 */
[----:B------:R-:W-:Y:S01]  /*3ba0*/  ULEA UR4, UR4, UR26, 0x3 ;  /* 0x0000001a04047291 */ /* 0x000fe2000f8e18ff */
[----:B------:R-:W-:-:S04]  /*3bb0*/  LOP3.LUT R2, R2, UR5, RZ, 0x3c, !PT ;  /* 0x0000000502027c12 */ /* 0x000fc8000f8e3cff */
[----:B------:R-:W-:-:S04]  /*3bc0*/  SHF.L.U32 R2, R2, 0x1f, RZ ;  /* 0x0000001f02027819 */ /* 0x000fc800000006ff */
[----:B------:R-:W2:Y:S02]  /*3bd0*/  SYNCS.PHASECHK.TRANS64.TRYWAIT P0, [UR4], R2 ;  /* 0x00000002ff0075a7 */ /* 0x000ea40008001104 */
[----:B--2---:R-:W-:Y:S05]  /*3be0*/  @!P0 BRA `(.L_x_69) ;  /* 0x0000003000988947 */ /* 0x004fea0003800000 */
.L_x_125:
[----:B------:R-:W-:Y:S01]  /*3bf0*/  NOP ;  /* 0x0000000000007918 */ /* 0x000fe20000000000 */
[----:B-1----:R-:W1:Y:S01]  /*3c00*/  LDS R0, [UR8+0x14] ;  /* 0x00001408ff007984 */ /* 0x002e620008000800 */
[----:B------:R-:W-:Y:S01]  /*3c10*/  ULOP3.LUT UR4, UR42, 0xffff, URZ, 0xc0, !UPT ;  /* 0x0000ffff2a047892 */ /* 0x000fe2000f8ec0ff */
[----:B------:R-:W-:Y:S01]  /*3c20*/  UMOV UR5, 0xffff ;  /* 0x0000ffff00057882 */ /* 0x000fe20000000000 */
[----:B------:R-:W-:Y:S02]  /*3c30*/  UMOV UR6, 0x1 ;  /* 0x0000000100067882 */ /* 0x000fe40000000000 */
[----:B------:R-:W-:-:S04]  /*3c40*/  USHF.R.U32.HI UR4, URZ, 0x5, UR4 ;  /* 0x00000005ff047899 */ /* 0x000fc80008011604 */
[----:B------:R-:W-:Y:S02]  /*3c50*/  USHF.L.U32 UR5, UR5, UR4, URZ ;  /* 0x0000000405057299 */ /* 0x000fe400080006ff */
[----:B------:R-:W-:-:S04]  /*3c60*/  USHF.L.U32 UR4, UR6, UR4, URZ ;  /* 0x0000000406047299 */ /* 0x000fc800080006ff */
[----:B-1----:R-:W-:-:S04]  /*3c70*/  LOP3.LUT R0, R0, UR5, RZ, 0xc0, !PT ;  /* 0x0000000500007c12 */ /* 0x002fc8000f8ec0ff */
[----:B------:R-:W-:-:S13]  /*3c80*/  ISETP.NE.AND P0, PT, R0, UR5, PT ;  /* 0x0000000500007c0c */ /* 0x000fda000bf05270 */
[----:B------:R-:W-:Y:S05]  /*3c90*/  @P0 BRA `(.L_x_70) ;  /* 0x0000000000580947 */ /* 0x000fea0003800000 */
[----:B------:R-:W1:Y:S02]  /*3ca0*/  LDS R0, [UR8+0x18] ;  /* 0x00001808ff007984 */ /* 0x000e640008000800 */
[----:B-1----:R-:W-:-:S04]  /*3cb0*/  LOP3.LUT R0, R0, UR4, RZ, 0xc0, !PT ;  /* 0x0000000400007c12 */ /* 0x002fc8000f8ec0ff */
[----:B------:R-:W-:-:S13]  /*3cc0*/  ISETP.NE.AND P0, PT, R0, UR4, PT ;  /* 0x0000000400007c0c */ /* 0x000fda000bf05270 */
[----:B------:R-:W-:Y:S05]  /*3cd0*/  @P0 BRA `(.L_x_71) ;  /* 0x00000000003c0947 */ /* 0x000fea0003800000 */
[----:B------:R-:W1:Y:S01]  /*3ce0*/  S2R R2, SR_LANEID ;  /* 0x0000000000027919 */ /* 0x000e620000000000 */
[----:B------:R-:W-:-:S06]  /*3cf0*/  ULOP3.LUT UR5, URZ, UR5, URZ, 0x33, !UPT ;  /* 0x00000005ff057292 */ /* 0x000fcc000f8e33ff */
[----:B------:R-:W-:-:S04]  /*3d00*/  IMAD.U32 R0, RZ, RZ, UR5 ;  /* 0x00000005ff007e24 */ /* 0x000fc8000f8e00ff */
[----:B------:R2:W4:Y:S02]  /*3d10*/  REDUX UR7, R0 ;  /* 0x00000000000773c4 */ /* 0x0005240000000000 */
[----:B------:R1:W-:Y:S01]  /*3d20*/  UTCATOMSWS.AND URZ, UR5 ;  /* 0x0000000500ff79e3 */ /* 0x0003e20008000000 */
[----:B--2---:R-:W-:Y:S01]  /*3d30*/  LOP3.LUT R0, RZ, UR4, RZ, 0x33, !PT ;  /* 0x00000004ff007c12 */ /* 0x004fe2000f8e33ff */
[----:B------:R-:W-:Y:S02]  /*3d40*/  VOTEU.ANY UR4, UPT, PT ;  /* 0x0000000000047886 */ /* 0x000fe400038e0100 */
[----:B------:R-:W-:Y:S02]  /*3d50*/  UFLO.U32 UR4, UR4 ;  /* 0x00000004000472bd */ /* 0x000fe400080e0000 */
[----:B------:R-:W2:Y:S04]  /*3d60*/  REDUX UR6, R0 ;  /* 0x00000000000673c4 */ /* 0x000ea80000000000 */
[----:B-1----:R-:W-:-:S02]  /*3d70*/  ISETP.EQ.U32.AND P0, PT, R2, UR4, PT ;  /* 0x0000000402007c0c */ /* 0x002fc4000bf02070 */
[----:B----4-:R-:W-:-:S11]  /*3d80*/  MOV R2, UR7 ;  /* 0x0000000700027c02 */ /* 0x010fd60008000f00 */
[----:B------:R1:W-:Y:S01]  /*3d90*/  @P0 ATOMS.AND RZ, [UR8+0x14], R2 ;  /* 0x00001402ffff098c */ /* 0x0003e2000a800008 */
[----:B--2---:R-:W-:-:S05]  /*3da0*/  IMAD.U32 R0, RZ, RZ, UR6 ;  /* 0x00000006ff007e24 */ /* 0x004fca000f8e00ff */
[----:B------:R1:W-:Y:S01]  /*3db0*/  @P0 ATOMS.AND RZ, [UR8+0x18], R0 ;  /* 0x00001800ffff098c */ /* 0x0003e2000a800008 */
[----:B------:R-:W-:Y:S05]  /*3dc0*/  BRA `(.L_x_72) ;  /* 0x0000000000147947 */ /* 0x000fea0003800000 */
.L_x_71:
[----:B------:R-:W-:Y:S02]  /*3dd0*/  MOV R2, 0x3df0 ;  /* 0x00003df000027802 */ /* 0x000fe40000000f00 */
[----:B---3-5:R-:W-:Y:S05]  /*3de0*/  CALL.REL.NOINC `($__internal_0_$__cuda_sm10x_tcgen05_guardrail_trap_col_being_dealloced_not_returned_by_alloc) ;  /* 0x0000003000b47944 */ /* 0x028fea0003c00000 */
[----:B------:R-:W-:Y:S05]  /*3df0*/  BRA `(.L_x_72) ;  /* 0x0000000000087947 */ /* 0x000fea0003800000 */
.L_x_70:
[----:B------:R-:W-:Y:S02]  /*3e00*/  MOV R2, 0x3e20 ;  /* 0x00003e2000027802 */ /* 0x000fe40000000f00 */
[----:B---3-5:R-:W-:Y:S05]  /*3e10*/  CALL.REL.NOINC `($__internal_2_$__cuda_sm10x_tcgen05_guardrail_trap_unallocated_columns_being_dealloced) ;  /* 0x0000003000c07944 */ /* 0x028fea0003c00000 */
.L_x_72:
[----:B------:R-:W-:Y:S01]  /*3e20*/  NOP ;  /* 0x0000000000007918 */ /* 0x000fe20000000000 */
[----:B------:R-:W-:Y:S05]  /*3e30*/  EXIT ;  /* 0x000000000000794d */ /* 0x000fea0003800000 */
.L_x_54:
[----:B------:R-:W-:-:S09]  /*3e40*/  UISETP.NE.OR UP0, UPT, UR22, 0x3, !UP3 ;  /* 0x000000031600788c */ /* 0x000fd2000df05670 */
[----:B------:R-:W-:Y:S05]  /*3e50*/  BRA.U UP0, `(.L_x_73) ;  /* 0x0000000d00087547 */ /* 0x000fea000b800000 */
[----:B------:R-:W2:Y:S01]  /*3e60*/  LDCU UR26, c[0x0][0x370] ;  /* 0x00006e00ff1a77ac */ /* 0x000ea20008000800 */
[----:B------:R-:W3:Y:S01]  /*3e70*/  LDC.64 R16, c[0x0][0x348] ;  /* 0x0000d200ff107b82 */ /* 0x000ee20000000a00 */
[----:B------:R-:W-:Y:S02]  /*3e80*/  HFMA2 R13, -RZ, RZ, 0, 0 ;  /* 0x00000000ff0d7431 */ /* 0x000fe400000001ff */
[----:B------:R-:W-:Y:S01]  /*3e90*/  IMAD.MOV.U32 R15, RZ, RZ, 0x1 ;  /* 0x00000001ff0f7424 */ /* 0x000fe200078e00ff */
[----:B------:R-:W2:Y:S01]  /*3ea0*/  LDCU.128 UR28, c[0x0][0xb10] ;  /* 0x00016200ff1c77ac */ /* 0x000ea20008000c00 */
[----:B------:R-:W-:Y:S01]  /*3eb0*/  IMAD.MOV.U32 R14, RZ, RZ, RZ ;  /* 0x000000ffff0e7224 */ /* 0x000fe200078e00ff */
[----:B------:R-:W-:Y:S01]  /*3ec0*/  MOV R12, 0x1000 ;  /* 0x00001000000c7802 */ /* 0x000fe20000000f00 */
[----:B------:R-:W4:Y:S01]  /*3ed0*/  LDCU UR25, c[0x0][0x374] ;  /* 0x00006e80ff1977ac */ /* 0x000f220008000800 */
[----:B------:R-:W1:Y:S01]  /*3ee0*/  LDC.64 R2, c[0x0][0x888] ;  /* 0x00022200ff027b82 */ /* 0x000e620000000a00 */
[----:B------:R-:W4:Y:S01]  /*3ef0*/  LDCU UR16, c[0x0][0xb0c] ;  /* 0x00016180ff1077ac */ /* 0x000f220008000800 */
[----:B------:R-:W3:Y:S06]  /*3f00*/  LDCU UR35, c[0x0][0xb20] ;  /* 0x00016400ff2377ac */ /* 0x000eec0008000800 */
[----:B------:R-:W1:Y:S01]  /*3f10*/  LDC.64 R4, c[0x0][0x890] ;  /* 0x00022400ff047b82 */ /* 0x000e620000000a00 */
[----:B------:R-:W3:Y:S01]  /*3f20*/  LDCU UR4, c[0x0][0xb30] ;  /* 0x00016600ff0477ac */ /* 0x000ee20008000800 */
[----:B------:R-:W-:Y:S01]  /*3f30*/  UMOV UR17, 0x400 ;  /* 0x0000040000117882 */ /* 0x000fe20000000000 */
[----:B--2---:R-:W-:-:S02]  /*3f40*/  UIMAD.WIDE.U32 UR32, UR26, UR28, URZ ;  /* 0x0000001c1a2072a5 */ /* 0x004fc4000f8e00ff */
[----:B----4-:R-:W-:Y:S02]  /*3f50*/  UIMAD.WIDE.U32 UR6, UR25, UR31, URZ ;  /* 0x0000001f190672a5 */ /* 0x010fe4000f8e00ff */
[----:B------:R-:W-:Y:S02]  /*3f60*/  ULEA UR17, UR48, UR17, 0x18 ;  /* 0x0000001130117291 */ /* 0x000fe4000f8ec0ff */
[----:B------:R-:W-:Y:S02]  /*3f70*/  UPLOP3.LUT UP3, UPT, UPT, UPT, UPT, 0x40, 0x4 ;  /* 0x000000000004789c */ /* 0x000fe40003f6e870 */
[----:B------:R-:W-:Y:S01]  /*3f80*/  UIADD3 UR5, UPT, UPT, UR17, 0x30, URZ ;  /* 0x0000003011057890 */ /* 0x000fe2000fffe0ff */
[----:B------:R-:W-:Y:S01]  /*3f90*/  UMOV UR32, UR33 ;  /* 0x0000002100207c82 */ /* 0x000fe20008000000 */
[----:B------:R-:W-:Y:S01]  /*3fa0*/  UMOV UR27, UR7 ;  /* 0x00000007001b7c82 */ /* 0x000fe20008000000 */
[----:B------:R-:W-:Y:S02]  /*3fb0*/  UISETP.GE.AND UP0, UPT, UR40, 0x1, UPT ;  /* 0x000000012800788c */ /* 0x000fe4000bf06270 */
[----:B------:R-:W-:Y:S01]  /*3fc0*/  UISETP.NE.AND UP4, UPT, UR40, 0x1, UPT ;  /* 0x000000012800788c */ /* 0x000fe2000bf85270 */
[----:B------:R-:W2:Y:S01]  /*3fd0*/  LDCU.64 UR14, c[0x0][0xb28] ;  /* 0x00016500ff0e77ac */ /* 0x000ea20008000a00 */
[----:B------:R-:W-:-:S02]  /*3fe0*/  UISETP.NE.AND UP6, UPT, UR16, 0x1, UPT ;  /* 0x000000011000788c */ /* 0x000fc4000bfc5270 */
[----:B------:R-:W-:Y:S02]  /*3ff0*/  UISETP.NE.AND UP5, UPT, UR30, 0x1, UPT ;  /* 0x000000011e00788c */ /* 0x000fe4000bfa5270 */
[----:B------:R-:W-:Y:S02]  /*4000*/  UPRMT UR48, UR48, 0x654, UR5 ;  /* 0x0000065430307896 */ /* 0x000fe40008000005 */
[----:B------:R-:W-:Y:S02]  /*4010*/  USHF.R.U32.HI UR32, URZ, UR29, UR32 ;  /* 0x0000001dff207299 */ /* 0x000fe40008011620 */
[----:B---3--:R-:W-:Y:S02]  /*4020*/  USHF.R.U32.HI UR27, URZ, UR35, UR27 ;  /* 0x00000023ff1b7299 */ /* 0x008fe4000801161b */
[----:B------:R-:W-:-:S11]  /*4030*/  UISETP.NE.AND UP2, UPT, UR4, 0x1, UPT ;  /* 0x000000010400788c */ /* 0x000fd6000bf45270 */
.L_x_81:
[C---:B------:R-:W-:Y:S02]  /*4040*/  LEA R7, R14.reuse, UR17, 0x3 ;  /* 0x000000110e077c11 */ /* 0x040fe4000f8e18ff */
[----:B------:R-:W-:Y:S02]  /*4050*/  SHF.L.U32 R0, R13, 0x1f, RZ ;  /* 0x0000001f0d007819 */ /* 0x000fe400000006ff */
[----:B------:R-:W-:Y:S02]  /*4060*/  LEA R8, R14, UR17, 0x4 ;  /* 0x000000110e087c11 */ /* 0x000fe4000f8e20ff */
[----:B---3--:R-:W3:Y:S02]  /*4070*/  SYNCS.PHASECHK.TRANS64.TRYWAIT P0, [R7+URZ+0x50], R0 ;  /* 0x00005000070075a7 */ /* 0x008ee400080011ff */
[----:B---3--:R-:W-:Y:S05]  /*4080*/  @!P0 BRA `(.L_x_74) ;  /* 0x0000002c00888947 */ /* 0x008fea0003800000 */
.L_x_126:
[----:B------:R-:W4:Y:S01]  /*4090*/  LDS.128 R8, [R8+0xe0] ;  /* 0x0000e00008087984 */ /* 0x000f220000000c00 */
[----:B------:R-:W-:Y:S01]  /*40a0*/  UISETP.GE.AND UP0, UPT, UR40, 0x1, UPT ;  /* 0x000000012800788c */ /* 0x000fe2000bf06270 */
[----:B------:R-:W-:Y:S01]  /*40b0*/  @!PT LDS RZ, [RZ] ;  /* 0x00000000fffff984 */ /* 0x000fe20000000800 */
[----:B------:R-:W-:Y:S01]  /*40c0*/  @!PT LDS RZ, [RZ] ;  /* 0x00000000fffff984 */ /* 0x000fe20000000800 */
[----:B------:R-:W-:Y:S01]  /*40d0*/  @!PT LDS RZ, [RZ] ;  /* 0x00000000fffff984 */ /* 0x000fe20000000800 */
[----:B------:R-:W-:Y:S01]  /*40e0*/  @!PT LDS RZ, [RZ] ;  /* 0x00000000fffff984 */ /* 0x000fe20000000800 */
[----:B------:R1:W-:Y:S06]  /*40f0*/  MEMBAR.ALL.CTA ;  /* 0x0000000000007992 */ /* 0x0003ec0000008000 */
[----:B-1----:R-:W1:Y:S01]  /*4100*/  FENCE.VIEW.ASYNC.S ;  /* 0x00000000000073c6 */ /* 0x002e620000000000 */
[----:B----4-:R-:W-:Y:S11]  /*4110*/  LOP3.LUT P0, RZ, R10, 0x1, RZ, 0xc0, !PT ;  /* 0x000000010aff7812 */ /* 0x010ff6000780c0ff */
[----:B------:R-:W-:Y:S02]  /*4120*/  @!UPT UIADD3 URZ, UPT, UPT, URZ, URZ, URZ ;  /* 0x000000fffffff290 */ /* 0x000fe4000fffe0ff */
[----:B-1----:R-:W-:Y:S01]  /*4130*/  VOTEU.ANY UP1, P0 ;  /* 0x0000000000ff7886 */ /* 0x002fe20000020100 */
[----:B------:R-:W-:Y:S11]  /*4140*/  PLOP3.LUT P0, PT, PT, PT, UP1, 0x80, 0x8 ;  /* 0x000000000008781c */ /* 0x000ff60003f0f018 */
[----:B------:R-:W-:Y:S02]  /*4150*/  @!UPT UIADD3 URZ, UPT, UPT, URZ, URZ, URZ ;  /* 0x000000fffffff290 */ /* 0x000fe4000fffe0ff */
[----:B---3--:R-:W-:Y:S02]  /*4160*/  @P0 SHF.R.U32.HI R0, RZ, 0x10, R9 ;  /* 0x00000010ff000819 */ /* 0x008fe40000011609 */
[----:B------:R-:W-:Y:S02]  /*4170*/  @P0 MOV R6, R8 ;  /* 0x0000000800060202 */ /* 0x000fe40000000f00 */
[----:B------:R-:W-:Y:S01]  /*4180*/  @P0 R2UR UR4, R0 ;  /* 0x00000000000402ca */ /* 0x000fe200000e0000 */
[----:B------:R-:W-:Y:S01]  /*4190*/  VIADD R0, R7, 0x60 ;  /* 0x0000006007007836 */ /* 0x000fe20000000000 */
[----:B------:R-:W-:Y:S02]  /*41a0*/  @P0 LOP3.LUT R8, R9, 0xffff, RZ, 0xc0, !PT ;  /* 0x0000ffff09080812 */ /* 0x000fe400078ec0ff */
[----:B------:R-:W-:Y:S02]  /*41b0*/  @P0 R2UR UR6, R6 ;  /* 0x00000000060602ca */ /* 0x000fe400000e0000 */
[----:B------:R-:W-:Y:S02]  /*41c0*/  PRMT R0, RZ, 0x654, R0 ;  /* 0x00000654ff007816 */ /* 0x000fe40000000000 */
[----:B------:R-:W-:Y:S02]  /*41d0*/  @P0 R2UR UR5, R8 ;  /* 0x00000000080502ca */ /* 0x000fe400000e0000 */
[----:B------:R1:W-:Y:S03]  /*41e0*/  SYNCS.ARRIVE.TRANS64.RED.A1T0 RZ, [R0+URZ], RZ ;  /* 0x000000ff00ff79a7 */ /* 0x0003e600081004ff */
[----:B------:R-:W-:Y:S04]  /*41f0*/  @UP1 UMOV UR24, UR4 ;  /* 0x0000000400181c82 */ /* 0x000fe80008000000 */
[----:B------:R-:W-:Y:S04]  /*4200*/  @UP1 UMOV UR13, UR6 ;  /* 0x00000006000d1c82 */ /* 0x000fe80008000000 */
[----:B------:R-:W-:Y:S01]  /*4210*/  @UP1 UMOV UR7, UR5 ;  /* 0x0000000500071c82 */ /* 0x000fe20008000000 */
[----:B------:R-:W-:Y:S05]  /*4220*/  BRA.U !UP0, `(.L_x_75) ;  /* 0x0000000108a47547 */ /* 0x000fea000b800000 */
[----:B------:R-:W-:Y:S02]  /*4230*/  UIMAD.WIDE.U32 UR10, UR7, UR31, URZ ;  /* 0x0000001f070a72a5 */ /* 0x000fe4000f8e00ff */
[----:B------:R-:W-:Y:S02]  /*4240*/  UIMAD.WIDE.U32 UR18, UR13, UR28, URZ ;  /* 0x0000001c0d1272a5 */ /* 0x000fe4000f8e00ff */
[----:B------:R-:W-:Y:S02]  /*4250*/  USEL UR4, UR25, UR27, !UP5 ;  /* 0x0000001b19047287 */ /* 0x000fe4000e800000 */
[----:B------:R-:W-:Y:S02]  /*4260*/  USEL UR8, UR26, UR32, !UP6 ;  /* 0x000000201a087287 */ /* 0x000fe4000f000000 */
[----:B--2---:R-:W-:Y:S02]  /*4270*/  UIMAD.WIDE.U32 UR20, UR4, UR14, URZ ;  /* 0x0000000e041472a5 */ /* 0x004fe4000f8e00ff */
[----:B------:R-:W-:Y:S01]  /*4280*/  UIMAD.WIDE.U32 UR22, UR8, UR14, URZ ;  /* 0x0000000e081672a5 */ /* 0x000fe2000f8e00ff */
[----:B------:R-:W-:Y:S02]  /*4290*/  UMOV UR5, UR11 ;  /* 0x0000000b00057c82 */ /* 0x000fe40008000000 */
[----:B------:R-:W-:Y:S03]  /*42a0*/  USHF.R.U32.HI UR6, URZ, UR35, UR5 ;  /* 0x00000023ff067299 */ /* 0x000fe60008011605 */
[----:B------:R-:W-:Y:S01]  /*42b0*/  UMOV UR5, UR19 ;  /* 0x0000001300057c82 */ /* 0x000fe20008000000 */
[----:B------:R-:W-:Y:S02]  /*42c0*/  USEL UR6, UR7, UR6, !UP5 ;  /* 0x0000000607067287 */ /* 0x000fe4000e800000 */
[----:B------:R-:W-:Y:S02]  /*42d0*/  USHF.R.U32.HI UR9, URZ, UR29, UR5 ;  /* 0x0000001dff097299 */ /* 0x000fe40008011605 */
[----:B------:R-:W-:Y:S01]  /*42e0*/  UIMAD.WIDE.U32 UR10, UR6, UR14, URZ ;  /* 0x0000000e060a72a5 */ /* 0x000fe2000f8e00ff */
[----:B------:R-:W-:Y:S02]  /*42f0*/  UMOV UR5, UR21 ;  /* 0x0000001500057c82 */ /* 0x000fe40008000000 */
[----:B------:R-:W-:Y:S03]  /*4300*/  @UP4 USHF.R.U32.HI UR4, URZ, UR15, UR5 ;  /* 0x0000000fff044299 */ /* 0x000fe60008011605 */
[----:B------:R-:W-:Y:S01]  /*4310*/  UMOV UR5, UR23 ;  /* 0x0000001700057c82 */ /* 0x000fe20008000000 */
[----:B------:R-:W-:Y:S02]  /*4320*/  UIMAD UR4, UR40, UR4, URZ ;  /* 0x00000004280472a4 */ /* 0x000fe4000f8e02ff */
[----:B------:R-:W-:Y:S02]  /*4330*/  @UP4 USHF.R.U32.HI UR8, URZ, UR15, UR5 ;  /* 0x0000000fff084299 */ /* 0x000fe40008011605 */
[----:B------:R-:W-:Y:S02]  /*4340*/  USEL UR5, UR13, UR9, !UP6 ;  /* 0x000000090d057287 */ /* 0x000fe4000f000000 */
[----:B------:R-:W-:Y:S02]  /*4350*/  UIMAD UR9, UR40, UR8, URZ ;  /* 0x00000008280972a4 */ /* 0x000fe4000f8e02ff */
[----:B------:R-:W-:Y:S03]  /*4360*/  UISETP.GE.AND UP0, UPT, UR6, UR4, UPT ;  /* 0x000000040600728c */ /* 0x000fe6000bf06270 */
[----:B------:R-:W-:Y:S01]  /*4370*/  UMOV UR4, UR11 ;  /* 0x0000000b00047c82 */ /* 0x000fe20008000000 */
[----:B------:R-:W-:Y:S02]  /*4380*/  UISETP.GE.OR UP0, UPT, UR5, UR9, UP0 ;  /* 0x000000090500728c */ /* 0x000fe40008706670 */
[----:B------:R-:W-:Y:S02]  /*4390*/  USHF.R.U32.HI UR4, URZ, UR15, UR4 ;  /* 0x0000000fff047299 */ /* 0x000fe40008011604 */
[----:B------:R-:W-:Y:S02]  /*43a0*/  UIMAD.WIDE.U32 UR10, UR5, UR14, URZ ;  /* 0x0000000e050a72a5 */ /* 0x000fe4000f8e00ff */
[----:B------:R-:W-:Y:S04]  /*43b0*/  USEL UR12, UR6, UR4, !UP4 ;  /* 0x00000004060c7287 */ /* 0x000fe8000e000000 */
[----:B------:R-:W-:Y:S01]  /*43c0*/  UIADD3 UR9, UPT, UPT, -UR12, URZ, URZ ;  /* 0x000000ff0c097290 */ /* 0x000fe2000fffe1ff */
[----:B------:R-:W-:Y:S02]  /*43d0*/  @!UP0 UMOV UR4, UR11 ;  /* 0x0000000b00048c82 */ /* 0x000fe40008000000 */
[----:B------:R-:W-:Y:S02]  /*43e0*/  @!UP0 USHF.R.U32.HI UR4, URZ, UR15, UR4 ;  /* 0x0000000fff048299 */ /* 0x000fe40008011604 */
[----:B------:R-:W-:Y:S02]  /*43f0*/  UIMAD UR9, UR40, UR9, UR6 ;  /* 0x00000009280972a4 */ /* 0x000fe4000f8e0206 */
[----:B------:R-:W-:Y:S04]  /*4400*/  @!UP0 USEL UR4, UR5, UR4, !UP4 ;  /* 0x0000000405048287 */ /* 0x000fe8000e000000 */
[----:B------:R-:W-:Y:S02]  /*4410*/  @!UP0 UIMAD UR9, UR8, UR9, UR4 ;  /* 0x00000009080982a4 */ /* 0x000fe4000f8e0204 */
[----:B------:R-:W-:Y:S02]  /*4420*/  @!UP0 UIADD3 UR10, UPT, UPT, UR12, -UR4, URZ ;  /* 0x800000040c0a8290 */ /* 0x000fe4000fffe0ff */
[----:B------:R-:W-:Y:S02]  /*4430*/  UIADD3 UR4, UPT, UPT, -UR5, URZ, URZ ;  /* 0x000000ff05047290 */ /* 0x000fe4000fffe1ff */
[----:B------:R-:W-:Y:S02]  /*4440*/  UIADD3 UR8, UPT, UPT, -UR6, URZ, URZ ;  /* 0x000000ff06087290 */ /* 0x000fe4000fffe1ff */
[----:B------:R-:W-:Y:S02]  /*4450*/  @!UP0 UIMAD UR6, UR10, UR40, UR5 ;  /* 0x000000280a0682a4 */ /* 0x000fe4000f8e0205 */
[----:B------:R-:W-:Y:S02]  /*4460*/  UIMAD UR13, UR16, UR4, UR13 ;  /* 0x00000004100d72a4 */ /* 0x000fe4000f8e020d */
[----:B------:R-:W-:Y:S01]  /*4470*/  UIMAD UR7, UR30, UR8, UR7 ;  /* 0x000000081e0772a4 */ /* 0x000fe2000f8e0207 */
[----:B------:R-:W-:Y:S02]  /*4480*/  @!UP0 UMOV UR5, UR9 ;  /* 0x0000000900058c82 */ /* 0x000fe40008000000 */
[----:B------:R-:W-:Y:S02]  /*4490*/  UIMAD UR13, UR5, UR16, UR13 ;  /* 0x00000010050d72a4 */ /* 0x000fe4000f8e020d */
[----:B------:R-:W-:Y:S11]  /*44a0*/  UIMAD UR7, UR6, UR30, UR7 ;  /* 0x0000001e060772a4 */ /* 0x000ff6000f8e0207 */
[----:B------:R-:W-:Y:S01]  /*44b0*/  @!UPT UIADD3 URZ, UPT, UPT, URZ, URZ, URZ ;  /* 0x000000fffffff290 */ /* 0x000fe2000fffe0ff */
.L_x_75:
[----:B------:R-:W3:Y:S01]  /*44c0*/  @!UP2 LDCU.128 UR20, c[0x0][0xb10] ;  /* 0x00016200ff14a7ac */ /* 0x000ee20008000c00 */
[C---:B------:R-:W-:Y:S02]  /*44d0*/  ISETP.NE.U32.AND P1, PT, R4.reuse, RZ, PT ;  /* 0x000000ff0400720c */ /* 0x040fe40003f25070 */
[----:B------:R-:W-:Y:S02]  /*44e0*/  ISETP.NE.U32.AND P0, PT, R4, RZ, PT ;  /* 0x000000ff0400720c */ /* 0x000fe40003f05070 */
[C---:B------:R-:W-:Y:S02]  /*44f0*/  ISETP.NE.AND.EX P1, PT, R5.reuse, RZ, PT, P1 ;  /* 0x000000ff0500720c */ /* 0x040fe40003f25310 */
[----:B------:R-:W-:Y:S01]  /*4500*/  ISETP.NE.AND.EX P0, PT, R5, RZ, PT, P0 ;  /* 0x000000ff0500720c */ /* 0x000fe20003f05300 */
[----:B------:R-:W4:Y:S01]  /*4510*/  @!UP2 LDCU UR5, c[0x0][0xb0c] ;  /* 0x00016180ff05a7ac */ /* 0x000f220008000800 */
[----:B------:R-:W-:Y:S01]  /*4520*/  SHF.L.U32 R6, R15, 0x1f, RZ ;  /* 0x0000001f0f067819 */ /* 0x000fe200000006ff */
[----:B---3--:R-:W-:Y:S07]  /*4530*/  UIMAD.WIDE.U32 UR8, UR13, UR20, URZ ;  /* 0x000000140d0872a5 */ /* 0x008fee000f8e00ff */
[----:B------:R-:W-:Y:S01]  /*4540*/  @!UP2 UMOV UR4, UR9 ;  /* 0x000000090004ac82 */ /* 0x000fe20008000000 */
[----:B----4-:R-:W-:Y:S02]  /*4550*/  @!UP2 UISETP.NE.AND UP0, UPT, UR5, 0x1, UPT ;  /* 0x000000010500a88c */ /* 0x010fe4000bf05270 */
[----:B------:R-:W-:Y:S02]  /*4560*/  @!UP2 USHF.R.U32.HI UR4, URZ, UR21, UR4 ;  /* 0x00000015ff04a299 */ /* 0x000fe40008011604 */
[----:B------:R-:W-:Y:S02]  /*4570*/  UIMAD.WIDE.U32 UR8, UR7, UR23, URZ ;  /* 0x00000017070872a5 */ /* 0x000fe4000f8e00ff */
[----:B------:R-:W-:Y:S02]  /*4580*/  @!UP2 USEL UR10, UR13, UR4, !UP0 ;  /* 0x000000040d0aa287 */ /* 0x000fe4000c000000 */
[----:B------:R-:W-:Y:S03]  /*4590*/  @!UP2 UISETP.NE.AND UP0, UPT, UR22, 0x1, UPT ;  /* 0x000000011600a88c */ /* 0x000fe6000bf05270 */
[----:B------:R-:W-:Y:S02]  /*45a0*/  @!UP2 UMOV UR6, UR9 ;  /* 0x000000090006ac82 */ /* 0x000fe40008000000 */
[----:B------:R-:W3:Y:S02]  /*45b0*/  @!UP2 LDCU UR4, c[0x0][0xb20] ;  /* 0x00016400ff04a7ac */ /* 0x000ee40008000800 */
[----:B---3--:R-:W-:Y:S04]  /*45c0*/  @!UP2 USHF.R.U32.HI UR6, URZ, UR4, UR6 ;  /* 0x00000004ff06a299 */ /* 0x008fe80008011606 */
[----:B------:R-:W-:Y:S04]  /*45d0*/  @!UP2 USEL UR6, UR7, UR6, !UP0 ;  /* 0x000000060706a287 */ /* 0x000fe8000c000000 */
[----:B------:R-:W-:Y:S02]  /*45e0*/  @!UP2 UIADD3 UR4, UPT, UPT, -UR10, UR6, URZ ;  /* 0x000000060a04a290 */ /* 0x000fe4000fffe1ff */
[----:B------:R-:W-:Y:S02]  /*45f0*/  @!UP2 UIADD3 UR6, UPT, UPT, UR10, -UR6, URZ ;  /* 0x800000060a06a290 */ /* 0x000fe4000fffe0ff */
[----:B------:R-:W-:Y:S02]  /*4600*/  @!UP2 UIMAD UR13, UR4, UR5, UR13 ;  /* 0x00000005040da2a4 */ /* 0x000fe4000f8e020d */
[----:B------:R-:W-:Y:S01]  /*4610*/  @!UP2 UIMAD UR7, UR6, UR22, UR7 ;  /* 0x000000160607a2a4 */ /* 0x000fe2000f8e0207 */
[----:B------:R-:W-:Y:S11]  /*4620*/  BRA.U UP3, `(.L_x_76) ;  /* 0x0000000103107547 */ /* 0x000ff6000b800000 */
[----:B------:R-:W-:Y:S04]  /*4630*/  MOV R7, UR34 ;  /* 0x0000002200077c02 */ /* 0x000fe80008000f00 */
[----:B------:R-:W-:Y:S04]  /*4640*/  SHF.L.U32 R7, R7, 0x1f, RZ ;  /* 0x0000001f07077819 */ /* 0x000fe800000006ff */
[----:B------:R-:W3:Y:S02]  /*4650*/  SYNCS.PHASECHK.TRANS64.TRYWAIT P2, [UR17+0x48], R7 ;  /* 0x00004807ff0075a7 */ /* 0x000ee40008041111 */
[----:B---3--:R-:W-:Y:S05]  /*4660*/  @!P2 BRA `(.L_x_77) ;  /* 0x000000280024a947 */ /* 0x008fea0003800000 */
.L_x_76:
[----:B------:R-:W-:Y:S05]  /*4670*/  @!P1 BRA `(.L_x_78) ;  /* 0x0000000000309947 */ /* 0x000fea0003800000 */
[----:B------:R-:W-:Y:S01]  /*4680*/  ISETP.NE.U32.AND P1, PT, R2, RZ, PT ;  /* 0x000000ff0200720c */ /* 0x000fe20003f25070 */
[----:B------:R-:W3:Y:S01]  /*4690*/  LDCU.64 UR4, c[0x0][0x358] ;  /* 0x00006b00ff0477ac */ /* 0x000ee20008000a00 */
[----:B------:R-:W-:Y:S02]  /*46a0*/  IMAD.MOV.U32 R79, RZ, RZ, 0x1 ;  /* 0x00000001ff4f7424 */ /* 0x000fe400078e00ff */
[----:B------:R-:W-:Y:S11]  /*46b0*/  ISETP.NE.AND.EX P1, PT, R3, RZ, PT, P1 ;  /* 0x000000ff0300720c */ /* 0x000ff60003f25310 */
[----:B------:R-:W-:Y:S02]  /*46c0*/  @!UPT UIADD3 URZ, UPT, UPT, URZ, URZ, URZ ;  /* 0x000000fffffff290 */ /* 0x000fe4000fffe0ff */
[----:B------:R-:W4:Y:S01]  /*46d0*/  @P1 LDC.64 R8, c[0x0][0x888] ;  /* 0x00022200ff081b82 */ /* 0x000f220000000a00 */
[----:B-1----:R-:W-:Y:S04]  /*46e0*/  @P1 IMAD R0, R4, UR36, RZ ;  /* 0x0000002404001c24 */ /* 0x002fe8000f8e02ff */
[----:B----4-:R-:W-:Y:S04]  /*46f0*/  @P1 IMAD.WIDE R8, R0, 0x4, R8 ;  /* 0x0000000400081825 */ /* 0x010fe800078e0208 */
[----:B------:R-:W-:Y:S01]  /*4700*/  HFMA2 R0, -RZ, RZ, 0, 5.9604644775390625e-08 ;  /* 0x00000001ff007431 */ /* 0x000fe200000001ff */
[----:B---3-5:R3:W5:Y:S04]  /*4710*/  @P1 LDG.E R39, desc[UR4][R8.64] ;  /* 0x0000000408271981 */ /* 0x028768000c1e1900 */
[----:B------:R-:W-:Y:S01]  /*4720*/  @!P1 PRMT R79, R0, 0x7610, R79 ;  /* 0x00007610004f9816 */ /* 0x000fe2000000004f */
[----:B---3--:R-:W4:Y:S06]  /*4730*/  @!P1 LDC R39, c[0x0][0x880] ;  /* 0x00022000ff279b82 */ /* 0x008f2c0000000800 */
.L_x_78:
[----:B----45:R-:W-:Y:S01]  /*4740*/  @!P0 FSETP.EQ.AND P1, PT, R39, RZ, PT ;  /* 0x000000ff2700820b */ /* 0x030fe20003f22000 */
[----:B------:R-:W-:Y:S01]  /*4750*/  @!UPT UIADD3 URZ, UPT, UPT, URZ, URZ, URZ ;  /* 0x000000fffffff290 */ /* 0x000fe2000fffe0ff */
[----:B------:R-:W-:Y:S11]  /*4760*/  @!P0 BRA `(.L_x_79) ;  /* 0x0000000000188947 */ /* 0x000ff60003800000 */
[----:B------:R-:W-:Y:S02]  /*4770*/  LOP3.LUT P0, RZ, R79, 0xff, RZ, 0xc0, !PT ;  /* 0x000000ff4fff7812 */ /* 0x000fe4000780c0ff */
[----:B------:R-:W-:Y:S04]  /*4780*/  ISETP.NE.U32.AND P1, PT, R2, RZ, PT ;  /* 0x000000ff0200720c */ /* 0x000fe80003f25070 */
[----:B------:R-:W-:Y:S04]  /*4790*/  ISETP.NE.AND.EX P1, PT, R3, RZ, PT, P1 ;  /* 0x000000ff0300720c */ /* 0x000fe80003f25310 */
[----:B------:R-:W-:Y:S03]  /*47a0*/  PLOP3.LUT P1, PT, P1, PT, PT, 0x8, 0x80 ;  /* 0x000000000080781c */ /* 0x000fe60000f2e170 */
[----:B------:R-:W-:Y:S11]  /*47b0*/  @P0 FSETP.EQ.AND P1, PT, R39, RZ, PT ;  /* 0x000000ff2700020b */ /* 0x000ff60003f22000 */
[----:B------:R-:W-:Y:S02]  /*47c0*/  @!UPT UIADD3 URZ, UPT, UPT, URZ, URZ, URZ ;  /* 0x000000fffffff290 */ /* 0x000fe4000fffe0ff */
.L_x_79:
[----:B------:R-:W3:Y:S01]  /*47d0*/  SYNCS.PHASECHK.TRANS64.TRYWAIT P0, [UR17+0x38], R6 ;  /* 0x00003806ff0075a7 */ /* 0x000ee20008001111 */
[----:B------:R-:W-:Y:S02]  /*47e0*/  ELECT P2, URZ, PT ;  /* 0x0000000000ff782f */ /* 0x000fe40003840000 */
[----:B------:R-:W-:Y:S01]  /*47f0*/  IADD3 R14, PT, PT, R14, 0x1, RZ ;  /* 0x000000010e0e7810 */ /* 0x000fe20007ffe0ff */
[----:B---3--:R-:W-:Y:S10]  /*4800*/  @!P0 BRA `(.L_x_80) ;  /* 0x0000002400d48947 */ /* 0x008ff40003800000 */
.L_x_129:
[----:B------:R-:W-:Y:S01]  /*4810*/  PLOP3.LUT P1, PT, P1, P2, PT, 0xf2, 0x2f ;  /* 0x00000000002f781c */ /* 0x000fe20000f25e72 */
[----:B------:R-:W-:Y:S01]  /*4820*/  UMOV UR18, 0x0 ;  /* 0x0000000000127882 */ /* 0x000fe20000000000 */
[----:B------:R-:W-:Y:S01]  /*4830*/  UMOV UR19, 0x10000000 ;  /* 0x1000000000137882 */ /* 0x000fe20000000000 */
[----:B------:R-:W-:Y:S01]  /*4840*/  UMOV UR12, UR36 ;  /* 0x00000024000c7c82 */ /* 0x000fe20008000000 */
[----:B------:R-:W-:Y:S01]  /*4850*/  LOP3.LUT R15, R15, 0x1, RZ, 0x3c, !PT ;  /* 0x000000010f0f7812 */ /* 0x000fe200078e3cff */
[----:B------:R-:W-:Y:S01]  /*4860*/  UPLOP3.LUT UP3, UPT, UPT, UPT, UPT, 0x80, 0x8 ;  /* 0x000000000008789c */ /* 0x000fe20003f6f070 */
[----:B------:R-:W-:Y:S07]  /*4870*/  UMOV UR36, UR24 ;  /* 0x0000001800247c82 */ /* 0x000fee0008000000 */
[----:B-1----:R-:W-:Y:S01]  /*4880*/  @!P1 IADD3 R6, P0, PT, R16, 0x580, RZ ;  /* 0x0000058010069810 */ /* 0x002fe20007f1e0ff */
[----:B------:R-:W-:Y:S03]  /*4890*/  VOTEU.ALL UP0, P1 ;  /* 0x0000000000ff7886 */ /* 0x000fe60000800000 */
[----:B------:R-:W-:Y:S01]  /*48a0*/  @!P1 R2UR UR5, R6 ;  /* 0x00000000060592ca */ /* 0x000fe200000e0000 */
[----:B------:R-:W-:Y:S01]  /*48b0*/  @!P1 IMAD.X R0, RZ, RZ, R17, P0 ;  /* 0x000000ffff009224 */ /* 0x000fe200000e0611 */
[----:B------:R-:W-:Y:S01]  /*48c0*/  @!UP0 USHF.L.U32 UR10, UR45, 0x6, URZ ;  /* 0x000000062d0a8899 */ /* 0x000fe200080006ff */
[----:B------:R-:W-:Y:S01]  /*48d0*/  ISETP.NE.AND P0, PT, R14, 0x2, PT ;  /* 0x000000020e00780c */ /* 0x000fe20003f05270 */
[----:B------:R-:W-:Y:S02]  /*48e0*/  @!UP0 USHF.L.U32 UR11, UR46, 0x6, URZ ;  /* 0x000000062e0b8899 */ /* 0x000fe400080006ff */
[----:B------:R-:W-:Y:S01]  /*48f0*/  @!P1 R2UR UR4, R0 ;  /* 0x00000000000492ca */ /* 0x000fe200000e0000 */
[----:B------:R-:W-:Y:S01]  /*4900*/  @!UP0 UIADD3 UR8, UPT, UPT, UR17, 0x200, URZ ;  /* 0x0000020011088890 */ /* 0x000fe2000fffe0ff */
[----:B------:R-:W-:Y:S01]  /*4910*/  SEL R0, RZ, 0x1, P0 ;  /* 0x00000001ff007807 */ /* 0x000fe20000000000 */
[----:B------:R-:W-:Y:S01]  /*4920*/  @!UP0 UIADD3 UR9, UPT, UPT, UR17, 0x30, URZ ;  /* 0x0000003011098890 */ /* 0x000fe2000fffe0ff */
[----:B------:R-:W-:Y:S01]  /*4930*/  SEL R14, R14, RZ, P0 ;  /* 0x000000ff0e0e7207 */ /* 0x000fe20000000000 */
[----:B------:R-:W-:Y:S01]  /*4940*/  VOTEU.ALL UP0, P1 ;  /* 0x0000000000ff7886 */ /* 0x000fe20000800000 */
[----:B------:R-:W-:Y:S01]  /*4950*/  LOP3.LUT R13, R13, R0, RZ, 0x3c, !PT ;  /* 0x000000000d0d7212 */ /* 0x000fe200078e3cff */
[----:B------:R-:W-:Y:S01]  /*4960*/  IMAD.U32 R6, RZ, RZ, UR5 ;  /* 0x00000005ff067e24 */ /* 0x000fe2000f8e00ff */
[----:B------:R-:W-:Y:S02]  /*4970*/  UIADD3 UR45, UPT, UPT, UR7, UR60, URZ ;  /* 0x0000003c072d7290 */ /* 0x000fe4000fffe0ff */
[----:B------:R-:W-:Y:S03]  /*4980*/  UIADD3 UR46, UPT, UPT, UR13, UR57, URZ ;  /* 0x000000390d2e7290 */ /* 0x000fe6000fffe0ff */
[----:B------:R-:W-:Y:S01]  /*4990*/  IMAD.U32 R7, RZ, RZ, UR4 ;  /* 0x00000004ff077e24 */ /* 0x000fe2000f8e00ff */
[----:B------:R-:W-:Y:S04]  /*49a0*/  @!P1 R2UR UR4, R6 ;  /* 0x00000000060492ca */ /* 0x000fe800000e0000 */
[----:B------:R-:W-:Y:S11]  /*49b0*/  @!P1 R2UR UR5, R7 ;  /* 0x00000000070592ca */ /* 0x000ff600000e0000 */
[----:B------:R-:W-:Y:S02]  /*49c0*/  @!UPT UIADD3 URZ, UPT, UPT, URZ, URZ, URZ ;  /* 0x000000fffffff290 */ /* 0x000fe4000fffe0ff */
[----:B------:R3:W-:Y:S01]  /*49d0*/  @!UP0 UTMALDG.3D [UR8], [UR4], desc[UR18] ;  /* 0x00001208040085b4 */ /* 0x0007e20008011000 */
[----:B------:R3:W-:Y:S01]  /*49e0*/  @!P1 SYNCS.ARRIVE.TRANS64.RED.A0TR RZ, [UR17+0x30], R12 ;  /* 0x0000300cffff99a7 */ /* 0x0007e20008300411 */
[----:B------:R-:W-:Y:S01]  /*49f0*/  SYNCS.ARRIVE.TRANS64.RED.A1T0 RZ, [UR48], RZ ;  /* 0x000000ffffff79a7 */ /* 0x000fe20008100430 */
[----:B------:R-:W-:Y:S05]  /*4a00*/  BRA.U UP1, `(.L_x_81) ;  /* 0xfffffff5018c7547 */ /* 0x000fea000b83ffff */
[----:B------:R-:W-:Y:S07]  /*4a10*/  MOV R0, UR17 ;  /* 0x0000001100007c02 */ /* 0x000fee0008000f00 */
.L_x_82:
[----:B-1----:R-:W-:-:S04]  /*4a20*/  SHF.L.U32 R2, R15, 0x1f, RZ ;  /* 0x0000001f0f027819 */ /* 0x002fc800000006ff */
[----:B------:R1:W4:Y:S03]  /*4a30*/  SYNCS.PHASECHK.TRANS64.TRYWAIT P0, [R0+URZ+0x38], R2 ;  /* 0x00003802000075a7 */ /* 0x00032600080011ff */
[----:B----4-:R-:W-:Y:S05]  /*4a40*/  @!P0 NANOSLEEP.SYNCS 0x989680 ;  /* 0x009896800000895d */ /* 0x010fea0003900000 */
[----:B------:R-:W4:Y:S02]  /*4a50*/  @!P0 SYNCS.PHASECHK.TRANS64 P0, [R0+URZ+0x38], R2 ;  /* 0x00003802000085a7 */ /* 0x000f2400080010ff */
[----:B--234-:R-:W-:Y:S05]  /*4a60*/  @P0 EXIT ;  /* 0x000000000000094d */ /* 0x01cfea0003800000 */
[----:B------:R-:W-:Y:S05]  /*4a70*/  BRA `(.L_x_82) ;  /* 0xfffffffc00e87947 */ /* 0x000fea000383ffff */
.L_x_73:
[----:B------:R-:W-:-:S06]  /*4a80*/  UISETP.GE.AND UP0, UPT, UR22, 0x4, UPT ;  /* 0x000000041600788c */ /* 0x000fcc000bf06270 */
[----:B------:R-:W-:-:S13]  /*4a90*/  PLOP3.LUT P0, PT, PT, PT, UP0, 0x80, 0x8 ;  /* 0x000000000008781c */ /* 0x000fda0003f0f008 */
[----:B-1----:R-:W-:Y:S05]  /*4aa0*/  @!P0 EXIT ;  /* 0x000000000000894d */ /* 0x002fea0003800000 */
[----:B------:R-:W-:Y:S01]  /*4ab0*/  BAR.SYNC.DEFER_BLOCKING 0x6, 0xa0 ;  /* 0x0182800000007b1d */ /* 0x000fe20000010000 */
[C---:B------:R-:W-:Y:S02]  /*4ac0*/  IMAD.SHL.U32 R7, R76.reuse, 0x40, RZ ;  /* 0x000000404c077824 */ /* 0x040fe400078e00ff */
[----:B------:R-:W-:Y:S02]  /*4ad0*/  HFMA2 R81, -RZ, RZ, 0, 0 ;  /* 0x00000000ff517431 */ /* 0x000fe400000001ff */
[C---:B------:R-:W-:Y:S01]  /*4ae0*/  IMAD.SHL.U32 R4, R76.reuse, 0x20, RZ ;  /* 0x000000204c047824 */ /* 0x040fe200078e00ff */
[----:B------:R-:W-:Y:S01]  /*4af0*/  CS2R R82, SRZ ;  /* 0x0000000000527805 */ /* 0x000fe2000001ff00 */
[----:B------:R-:W-:Y:S01]  /*4b00*/  IMAD.SHL.U32 R6, R76, 0x2, RZ ;  /* 0x000000024c067824 */ /* 0x000fe200078e00ff */
[----:B------:R-:W-:Y:S01]  /*4b10*/  UMOV UR44, 0x400 ;  /* 0x00000400002c7882 */ /* 0x000fe20000000000 */
[----:B------:R-:W-:Y:S01]  /*4b20*/  LOP3.LUT R5, R7, 0x180, RZ, 0xc0, !PT ;  /* 0x0000018007057812 */ /* 0x000fe200078ec0ff */
[----:B------:R-:W-:Y:S01]  /*4b30*/  ULEA UR44, UR48, UR44, 0x18 ;  /* 0x0000002c302c7291 */ /* 0x000fe2000f8ec0ff */
[----:B------:R-:W-:Y:S01]  /*4b40*/  LOP3.LUT R4, R4, 0xc00, RZ, 0xc0, !PT ;  /* 0x00000c0004047812 */ /* 0x000fe200078ec0ff */
[----:B------:R-:W1:Y:S01]  /*4b50*/  LDC.64 R72, c[0x0][0x888] ;  /* 0x00022200ff487b82 */ /* 0x000e620000000a00 */
[----:B------:R-:W-:Y:S01]  /*4b60*/  LOP3.LUT R6, R5, 0x20, R6, 0xf8, !PT ;  /* 0x0000002005067812 */ /* 0x000fe200078ef806 */
[----:B------:R-:W-:Y:S01]  /*4b70*/  IMAD.SHL.U32 R5, R76, 0x8, RZ ;  /* 0x000000084c057824 */ /* 0x000fe200078e00ff */
[----:B------:R-:W-:Y:S01]  /*4b80*/  LOP3.LUT R4, R4, 0x40, R7, 0xf8, !PT ;  /* 0x0000004004047812 */ /* 0x000fe200078ef807 */
[----:B------:R-:W-:Y:S01]  /*4b90*/  IMAD.U32 R37, R76, 0x10000, RZ ;  /* 0x000100004c257824 */ /* 0x000fe200078e00ff */
[----:B------:R-:W-:Y:S01]  /*4ba0*/  UIADD3 UR4, UPT, UPT, UR44, 0x1200, URZ ;  /* 0x000012002c047890 */ /* 0x000fe2000fffe0ff */
[----:B------:R-:W-:Y:S01]  /*4bb0*/  IMAD.MOV.U32 R36, RZ, RZ, RZ ;  /* 0x000000ffff247224 */ /* 0x000fe200078e00ff */
[----:B------:R-:W-:Y:S01]  /*4bc0*/  LOP3.LUT R5, R6, 0x30, R5, 0x78, !PT ;  /* 0x0000003006057812 */ /* 0x000fe200078e7805 */
[----:B------:R-:W2:Y:S01]  /*4bd0*/  LDC.64 R74, c[0x0][0x890] ;  /* 0x00022400ff4a7b82 */ /* 0x000ea20000000a00 */
[----:B------:R-:W-:Y:S01]  /*4be0*/  LOP3.LUT R4, R4, 0x200, R7, 0xf8, !PT ;  /* 0x0000020004047812 */ /* 0x000fe200078ef807 */
[----:B------:R-:W-:Y:S01]  /*4bf0*/  IMAD.MOV.U32 R84, RZ, RZ, RZ ;  /* 0x000000ffff547224 */ /* 0x000fe200078e00ff */
[----:B------:R-:W-:Y:S01]  /*4c00*/  LOP3.LUT R37, R37, 0x600000, RZ, 0xc0, !PT ;  /* 0x0060000025257812 */ /* 0x000fe200078ec0ff */
[----:B------:R-:W-:Y:S01]  /*4c10*/  IMAD.U32 R85, RZ, RZ, UR4 ;  /* 0x00000004ff557e24 */ /* 0x000fe2000f8e00ff */
[----:B------:R-:W-:Y:S01]  /*4c20*/  LOP3.LUT R78, R4, R5, RZ, 0xfc, !PT ;  /* 0x00000005044e7212 */ /* 0x000fe200078efcff */
[----:B------:R-:W3:Y:S01]  /*4c30*/  LDS R0, [UR44+0x100] ;  /* 0x0001002cff007984 */ /* 0x000ee20008000800 */
[----:B------:R-:W-:Y:S01]  /*4c40*/  IMAD.SHL.U32 R4, R76, 0x10, RZ ;  /* 0x000000104c047824 */ /* 0x000fe200078e00ff */
[----:B------:R-:W4:Y:S01]  /*4c50*/  LDC.64 R70, c[0x0][0x8b0] ;  /* 0x00022c00ff467b82 */ /* 0x000f220000000a00 */
[----:B------:R-:W-:Y:S01]  /*4c60*/  IADD3 R77, PT, PT, R78, UR44, RZ ;  /* 0x0000002c4e4d7c10 */ /* 0x000fe2000fffe0ff */
[----:B------:R-:W1:Y:S02]  /*4c70*/  LDCU UR50, c[0x0][0x370] ;  /* 0x00006e00ff3277ac */ /* 0x000e640008000800 */
[----:B------:R-:W-:Y:S01]  /*4c80*/  LOP3.LUT R4, R4, 0x20, RZ, 0xc0, !PT ;  /* 0x0000002004047812 */ /* 0x000fe200078ec0ff */
[----:B------:R-:W1:Y:S03]  /*4c90*/  LDCU.64 UR62, c[0x0][0x348] ;  /* 0x00006900ff3e77ac */ /* 0x000e660008000a00 */
[----:B------:R-:W1:Y:S01]  /*4ca0*/  LDC.64 R68, c[0x0][0x8a8] ;  /* 0x00022a00ff447b82 */ /* 0x000e620000000a00 */
[----:B------:R-:W-:Y:S01]  /*4cb0*/  IADD3 R77, PT, PT, -R4, 0x200, R77 ;  /* 0x00000200044d7810 */ /* 0x000fe20007ffe14d */
[----:B------:R-:W1:Y:S01]  /*4cc0*/  LDCU UR41, c[0x0][0xb0c] ;  /* 0x00016180ff2977ac */ /* 0x000e620008000800 */
[----:B------:R-:W1:Y:S01]  /*4cd0*/  LDCU UR39, c[0x0][0xb30] ;  /* 0x00016600ff2777ac */ /* 0x000e620008000800 */
[----:B------:R-:W1:Y:S01]  /*4ce0*/  LDCU.64 UR58, c[0x0][0x888] ;  /* 0x00011100ff3a77ac */ /* 0x000e620008000a00 */
[----:B------:R-:W1:Y:S01]  /*4cf0*/  LDCU.64 UR42, c[0x0][0xb28] ;  /* 0x00016500ff2a77ac */ /* 0x000e620008000a00 */
[----:B------:R-:W1:Y:S01]  /*4d00*/  LDCU.128 UR52, c[0x0][0xb10] ;  /* 0x00016200ff3477ac */ /* 0x000e620008000c00 */
[----:B------:R-:W1:Y:S01]  /*4d10*/  LDCU UR49, c[0x0][0x374] ;  /* 0x00006e80ff3177ac */ /* 0x000e620008000800 */
[----:B------:R-:W-:Y:S01]  /*4d20*/  UIADD3 UR56, UPT, UPT, UR44, 0x200, URZ ;  /* 0x000002002c387890 */ /* 0x000fe2000fffe0ff */
[----:B---3--:R-:W-:-:S11]  /*4d30*/  IMAD.IADD R37, R0, 0x1, R37 ;  /* 0x0000000100257824 */ /* 0x008fd600078e0225 */
.L_x_100:
[----:B------:R-:W-:Y:S02]  /*4d40*/  LEA R3, R81, UR44, 0x3 ;  /* 0x0000002c51037c11 */ /* 0x000fe4000f8e18ff */
[----:B------:R-:W-:Y:S02]  /*4d50*/  SHF.L.U32 R0, R83, 0x1f, RZ ;  /* 0x0000001f53007819 */ /* 0x000fe400000006ff */
[----:B-1----:R-:W-:Y:S02]  /*4d60*/  LEA R4, R81, UR44, 0x4 ;  /* 0x0000002c51047c11 */ /* 0x002fe4000f8e20ff */
[----:B------:R-:W3:Y:S02]  /*4d70*/  SYNCS.PHASECHK.TRANS64.TRYWAIT P0, [R3+URZ+0x50], R0 ;  /* 0x00005000030075a7 */ /* 0x000ee400080011ff */
[----:B--23--:R-:W-:Y:S05]  /*4d80*/  @!P0 BRA `(.L_x_83) ;  /* 0x00000020008c8947 */ /* 0x00cfea0003800000 */
.L_x_130:
[----:B------:R-:W1:Y:S01]  /*4d90*/  LDS.128 R4, [R4+0xe0] ;  /* 0x0000e00004047984 */ /* 0x000e620000000c00 */
[----:B------:R-:W-:Y:S01]  /*4da0*/  UISETP.GE.AND UP0, UPT, UR40, 0x1, UPT ;  /* 0x000000012800788c */ /* 0x000fe2000bf06270 */
[----:B------:R-:W-:Y:S01]  /*4db0*/  @!PT LDS RZ, [RZ] ;  /* 0x00000000fffff984 */ /* 0x000fe20000000800 */
[----:B------:R-:W-:Y:S01]  /*4dc0*/  @!PT LDS RZ, [RZ] ;  /* 0x00000000fffff984 */ /* 0x000fe20000000800 */
[----:B------:R-:W-:Y:S01]  /*4dd0*/  @!PT LDS RZ, [RZ] ;  /* 0x00000000fffff984 */ /* 0x000fe20000000800 */
[----:B------:R-:W-:Y:S01]  /*4de0*/  @!PT LDS RZ, [RZ] ;  /* 0x00000000fffff984 */ /* 0x000fe20000000800 */
[----:B------:R2:W-:Y:S06]  /*4df0*/  MEMBAR.ALL.CTA ;  /* 0x0000000000007992 */ /* 0x0005ec0000008000 */
[----:B--2---:R-:W2:Y:S01]  /*4e00*/  FENCE.VIEW.ASYNC.S ;  /* 0x00000000000073c6 */ /* 0x004ea20000000000 */
[----:B-1----:R-:W-:Y:S11]  /*4e10*/  LOP3.LUT P0, RZ, R6, 0x1, RZ, 0xc0, !PT ;  /* 0x0000000106ff7812 */ /* 0x002ff6000780c0ff */
[----:B------:R-:W-:Y:S02]  /*4e20*/  @!UPT UIADD3 URZ, UPT, UPT, URZ, URZ, URZ ;  /* 0x000000fffffff290 */ /* 0x000fe4000fffe0ff */
[----:B--2---:R-:W-:Y:S01]  /*4e30*/  VOTEU.ANY UP1, P0 ;  /* 0x0000000000ff7886 */ /* 0x004fe20000020100 */
[----:B------:R-:W-:Y:S01]  /*4e40*/  PLOP3.LUT P0, PT, PT, PT, UP1, 0x80, 0x8 ;  /* 0x000000000008781c */ /* 0x000fe20003f0f018 */
[----:B------:R-:W-:Y:S11]  /*4e50*/  UP2UR UR47, UPR, URZ, 0x2 ;  /* 0x00000002ff2f7883 */ /* 0x000ff60008000000 */
[----:B------:R-:W-:Y:S01]  /*4e60*/  @!UPT UIADD3 URZ, UPT, UPT, URZ, URZ, URZ ;  /* 0x000000fffffff290 */ /* 0x000fe2000fffe0ff */
        /* <DEDUP_REMOVED lines=13> */
[----:B------:R-:W2:Y:S01]  /*4f40*/  LDCU UR12, c[0x0][0xb20] ;  /* 0x00016400ff0c77ac */ /* 0x000ea20008000800 */
[----:B------:R-:W-:Y:S02]  /*4f50*/  UIMAD.WIDE.U32 UR4, UR49, UR55, URZ ;  /* 0x00000037310472a5 */ /* 0x000fe4000f8e00ff */
[----:B------:R-:W-:Y:S02]  /*4f60*/  UIMAD.WIDE.U32 UR6, UR50, UR52, URZ ;  /* 0x00000034320672a5 */ /* 0x000fe4000f8e00ff */
[----:B------:R-:W-:Y:S02]  /*4f70*/  UISETP.NE.AND UP0, UPT, UR54, 0x1, UPT ;  /* 0x000000013600788c */ /* 0x000fe4000bf05270 */
[----:B------:R-:W-:Y:S02]  /*4f80*/  UIMAD.WIDE.U32 UR8, UR37, UR55, URZ ;  /* 0x00000037250872a5 */ /* 0x000fe4000f8e00ff */
[----:B------:R-:W-:Y:S02]  /*4f90*/  UIMAD.WIDE.U32 UR10, UR38, UR52, URZ ;  /* 0x00000034260a72a5 */ /* 0x000fe4000f8e00ff */
[----:B------:R-:W-:Y:S02]  /*4fa0*/  UISETP.NE.AND UP1, UPT, UR41, 0x1, UPT ;  /* 0x000000012900788c */ /* 0x000fe4000bf25270 */
[----:B------:R-:W-:Y:S01]  /*4fb0*/  UISETP.NE.AND UP2, UPT, UR40, 0x1, UPT ;  /* 0x000000012800788c */ /* 0x000fe2000bf45270 */
[----:B------:R-:W-:Y:S02]  /*4fc0*/  UMOV UR4, UR5 ;  /* 0x0000000500047c82 */ /* 0x000fe40008000000 */
[----:B--2---:R-:W-:Y:S03]  /*4fd0*/  USHF.R.U32.HI UR5, URZ, UR12, UR4 ;  /* 0x0000000cff057299 */ /* 0x004fe60008011604 */
[----:B------:R-:W-:Y:S02]  /*4fe0*/  UMOV UR4, UR7 ;  /* 0x0000000700047c82 */ /* 0x000fe40008000000 */
[----:B------:R-:W-:Y:S02]  /*4ff0*/  USHF.R.U32.HI UR7, URZ, UR53, UR4 ;  /* 0x00000035ff077299 */ /* 0x000fe40008011604 */
[----:B------:R-:W-:Y:S02]  /*5000*/  USEL UR4, UR49, UR5, !UP0 ;  /* 0x0000000531047287 */ /* 0x000fe4000c000000 */
[----:B------:R-:W-:Y:S01]  /*5010*/  USEL UR7, UR50, UR7, !UP1 ;  /* 0x0000000732077287 */ /* 0x000fe2000c800000 */
[----:B------:R-:W-:Y:S01]  /*5020*/  UMOV UR5, UR9 ;  /* 0x0000000900057c82 */ /* 0x000fe20008000000 */
[----:B------:R-:W-:Y:S02]  /*5030*/  UIMAD.WIDE.U32 UR8, UR4, UR42, URZ ;  /* 0x0000002a040872a5 */ /* 0x000fe4000f8e00ff */
[----:B------:R-:W-:Y:S03]  /*5040*/  USHF.R.U32.HI UR6, URZ, UR12, UR5 ;  /* 0x0000000cff067299 */ /* 0x000fe60008011605 */
[----:B------:R-:W-:Y:S01]  /*5050*/  UMOV UR5, UR11 ;  /* 0x0000000b00057c82 */ /* 0x000fe20008000000 */
[----:B------:R-:W-:Y:S02]  /*5060*/  UIMAD.WIDE.U32 UR10, UR7, UR42, URZ ;  /* 0x0000002a070a72a5 */ /* 0x000fe4000f8e00ff */
[----:B------:R-:W-:Y:S02]  /*5070*/  USHF.R.U32.HI UR12, URZ, UR53, UR5 ;  /* 0x00000035ff0c7299 */ /* 0x000fe40008011605 */
[----:B------:R-:W-:Y:S01]  /*5080*/  USEL UR6, UR37, UR6, !UP0 ;  /* 0x0000000625067287 */ /* 0x000fe2000c000000 */
[----:B------:R-:W-:Y:S02]  /*5090*/  UMOV UR5, UR9 ;  /* 0x0000000900057c82 */ /* 0x000fe40008000000 */
[----:B------:R-:W-:Y:S01]  /*50a0*/  UMOV UR10, UR11 ;  /* 0x0000000b000a7c82 */ /* 0x000fe20008000000 */
[----:B------:R-:W-:Y:S02]  /*50b0*/  @UP2 USHF.R.U32.HI UR4, URZ, UR43, UR5 ;  /* 0x0000002bff042299 */ /* 0x000fe40008011605 */
[----:B------:R-:W-:Y:S02]  /*50c0*/  @UP2 USHF.R.U32.HI UR7, URZ, UR43, UR10 ;  /* 0x0000002bff072299 */ /* 0x000fe4000801160a */
[----:B------:R-:W-:Y:S02]  /*50d0*/  UIMAD UR4, UR40, UR4, URZ ;  /* 0x00000004280472a4 */ /* 0x000fe4000f8e02ff */
[----:B------:R-:W-:Y:S02]  /*50e0*/  UIMAD.WIDE.U32 UR10, UR6, UR42, URZ ;  /* 0x0000002a060a72a5 */ /* 0x000fe4000f8e00ff */
[----:B------:R-:W-:Y:S02]  /*50f0*/  USEL UR5, UR38, UR12, !UP1 ;  /* 0x0000000c26057287 */ /* 0x000fe4000c800000 */
[----:B------:R-:W-:Y:S02]  /*5100*/  UIMAD UR8, UR40, UR7, URZ ;  /* 0x00000007280872a4 */ /* 0x000fe4000f8e02ff */
[----:B------:R-:W-:Y:S03]  /*5110*/  UISETP.GE.AND UP0, UPT, UR6, UR4, UPT ;  /* 0x000000040600728c */ /* 0x000fe6000bf06270 */
[----:B------:R-:W-:Y:S01]  /*5120*/  UMOV UR4, UR11 ;  /* 0x0000000b00047c82 */ /* 0x000fe20008000000 */
[----:B------:R-:W-:Y:S02]  /*5130*/  UISETP.GE.OR UP0, UPT, UR5, UR8, UP0 ;  /* 0x000000080500728c */ /* 0x000fe40008706670 */
[----:B------:R-:W-:Y:S02]  /*5140*/  USHF.R.U32.HI UR4, URZ, UR43, UR4 ;  /* 0x0000002bff047299 */ /* 0x000fe40008011604 */
[----:B------:R-:W-:Y:S02]  /*5150*/  UIMAD.WIDE.U32 UR8, UR5, UR42, URZ ;  /* 0x0000002a050872a5 */ /* 0x000fe4000f8e00ff */
[----:B------:R-:W-:Y:S02]  /*5160*/  USEL UR11, UR6, UR4, !UP2 ;  /* 0x00000004060b7287 */ /* 0x000fe4000d000000 */
[----:B------:R-:W-:Y:S02]  /*5170*/  UIADD3 UR8, UPT, UPT, -UR5, URZ, URZ ;  /* 0x000000ff05087290 */ /* 0x000fe4000fffe1ff */
[----:B------:R-:W-:Y:S01]  /*5180*/  UIADD3 UR10, UPT, UPT, -UR11, URZ, URZ ;  /* 0x000000ff0b0a7290 */ /* 0x000fe2000fffe1ff */
[----:B------:R-:W-:Y:S01]  /*5190*/  @!UP0 UMOV UR4, UR9 ;  /* 0x0000000900048c82 */ /* 0x000fe20008000000 */
[----:B------:R-:W-:Y:S02]  /*51a0*/  UIADD3 UR9, UPT, UPT, -UR6, URZ, URZ ;  /* 0x000000ff06097290 */ /* 0x000fe4000fffe1ff */
[----:B------:R-:W-:Y:S02]  /*51b0*/  @!UP0 USHF.R.U32.HI UR4, URZ, UR43, UR4 ;  /* 0x0000002bff048299 */ /* 0x000fe40008011604 */
[----:B------:R-:W-:Y:S02]  /*51c0*/  UIMAD UR10, UR40, UR10, UR6 ;  /* 0x0000000a280a72a4 */ /* 0x000fe4000f8e0206 */
[----:B------:R-:W-:Y:S04]  /*51d0*/  @!UP0 USEL UR4, UR5, UR4, !UP2 ;  /* 0x0000000405048287 */ /* 0x000fe8000d000000 */
[----:B------:R-:W-:Y:S02]  /*51e0*/  @!UP0 UIMAD UR10, UR7, UR10, UR4 ;  /* 0x0000000a070a82a4 */ /* 0x000fe4000f8e0204 */
[----:B------:R-:W-:Y:S02]  /*51f0*/  @!UP0 UIADD3 UR11, UPT, UPT, UR11, -UR4, URZ ;  /* 0x800000040b0b8290 */ /* 0x000fe4000fffe0ff */
[----:B------:R-:W-:Y:S02]  /*5200*/  UIMAD UR7, UR41, UR8, UR38 ;  /* 0x00000008290772a4 */ /* 0x000fe4000f8e0226 */
[----:B------:R-:W-:Y:S02]  /*5210*/  @!UP0 UIMAD UR6, UR11, UR40, UR5 ;  /* 0x000000280b0682a4 */ /* 0x000fe4000f8e0205 */
[----:B------:R-:W-:Y:S01]  /*5220*/  UIMAD UR4, UR54, UR9, UR37 ;  /* 0x00000009360472a4 */ /* 0x000fe2000f8e0225 */
[----:B------:R-:W-:Y:S02]  /*5230*/  @!UP0 UMOV UR5, UR10 ;  /* 0x0000000a00058c82 */ /* 0x000fe40008000000 */
[----:B------:R-:W-:Y:S02]  /*5240*/  UIMAD UR38, UR5, UR41, UR7 ;  /* 0x00000029052672a4 */ /* 0x000fe4000f8e0207 */
[----:B------:R-:W-:Y:S11]  /*5250*/  UIMAD UR37, UR6, UR54, UR4 ;  /* 0x00000036062572a4 */ /* 0x000ff6000f8e0204 */
[----:B------:R-:W-:Y:S01]  /*5260*/  @!UPT UIADD3 URZ, UPT, UPT, URZ, URZ, URZ ;  /* 0x000000fffffff290 */ /* 0x000fe2000fffe0ff */
.L_x_84:
[----:B------:R-:W-:Y:S01]  /*5270*/  UISETP.NE.AND UP0, UPT, UR39, 0x1, UPT ;  /* 0x000000012700788c */ /* 0x000fe2000bf05270 */
[----:B------:R-:W-:Y:S10]  /*5280*/  IADD3 R81, PT, PT, R81, 0x1, RZ ;  /* 0x0000000151517810 */ /* 0x000ff40007ffe0ff */
[----:B------:R-:W2:Y:S01]  /*5290*/  @!UP0 LDCU.128 UR12, c[0x0][0xb10] ;  /* 0x00016200ff0c87ac */ /* 0x000ea20008000c00 */
[----:B------:R-:W3:Y:S01]  /*52a0*/  @!UP0 LDCU UR5, c[0x0][0xb0c] ;  /* 0x00016180ff0587ac */ /* 0x000ee20008000800 */
[----:B------:R-:W4:Y:S01]  /*52b0*/  @!UP0 LDCU UR10, c[0x0][0xb20] ;  /* 0x00016400ff0a87ac */ /* 0x000f220008000800 */
[----:B--2---:R-:W-:Y:S02]  /*52c0*/  UIMAD.WIDE.U32 UR8, UR38, UR12, URZ ;  /* 0x0000000c260872a5 */ /* 0x004fe4000f8e00ff */
[----:B------:R-:W-:Y:S02]  /*52d0*/  UIMAD.WIDE.U32 UR6, UR37, UR15, URZ ;  /* 0x0000000f250672a5 */ /* 0x000fe4000f8e00ff */
[----:B------:R-:W-:Y:S03]  /*52e0*/  @!UP0 UISETP.NE.AND UP1, UPT, UR14, 0x1, UPT ;  /* 0x000000010e00888c */ /* 0x000fe6000bf25270 */
[----:B------:R-:W-:Y:S01]  /*52f0*/  @!UP0 UMOV UR4, UR9 ;  /* 0x0000000900048c82 */ /* 0x000fe20008000000 */
[----:B---3--:R-:W-:Y:S02]  /*5300*/  @!UP0 UISETP.NE.AND UP2, UPT, UR5, 0x1, UPT ;  /* 0x000000010500888c */ /* 0x008fe4000bf45270 */
[----:B------:R-:W-:Y:S01]  /*5310*/  @!UP0 USHF.R.U32.HI UR4, URZ, UR13, UR4 ;  /* 0x0000000dff048299 */ /* 0x000fe20008011604 */
[----:B------:R-:W-:Y:S02]  /*5320*/  @!UP0 UMOV UR6, UR7 ;  /* 0x0000000700068c82 */ /* 0x000fe40008000000 */
[----:B----4-:R-:W-:Y:S02]  /*5330*/  @!UP0 USHF.R.U32.HI UR6, URZ, UR10, UR6 ;  /* 0x0000000aff068299 */ /* 0x010fe40008011606 */
[----:B------:R-:W-:Y:S02]  /*5340*/  @!UP0 USEL UR7, UR38, UR4, !UP2 ;  /* 0x0000000426078287 */ /* 0x000fe4000d000000 */
[----:B------:R-:W-:Y:S04]  /*5350*/  @!UP0 USEL UR6, UR37, UR6, !UP1 ;  /* 0x0000000625068287 */ /* 0x000fe8000c800000 */
[----:B------:R-:W-:Y:S02]  /*5360*/  @!UP0 UIADD3 UR4, UPT, UPT, -UR7, UR6, URZ ;  /* 0x0000000607048290 */ /* 0x000fe4000fffe1ff */
[----:B------:R-:W-:Y:S02]  /*5370*/  @!UP0 UIADD3 UR6, UPT, UPT, UR7, -UR6, URZ ;  /* 0x8000000607068290 */ /* 0x000fe4000fffe0ff */
[----:B------:R-:W-:Y:S02]  /*5380*/  @!UP0 UIMAD UR38, UR4, UR5, UR38 ;  /* 0x00000005042682a4 */ /* 0x000fe4000f8e0226 */
[----:B------:R-:W-:Y:S02]  /*5390*/  @!UP0 UIMAD UR37, UR6, UR14, UR37 ;  /* 0x0000000e062582a4 */ /* 0x000fe4000f8e0225 */
[----:B------:R-:W-:Y:S09]  /*53a0*/  ULOP3.LUT UP0, URZ, UR56, 0x1b0, URZ, 0xc0, !UPT ;  /* 0x000001b038ff7892 */ /* 0x000ff2000f80c0ff */
[----:B------:R-:W-:Y:S05]  /*53b0*/  BRA.U !UP0, `(.L_x_85) ;  /* 0x0000000108407547 */ /* 0x000fea000b800000 */
[----:B------:R-:W2:Y:S01]  /*53c0*/  LDCU.64 UR8, c[0x4][0x80] ;  /* 0x01001000ff0877ac */ /* 0x000ea20008000a00 */
[----:B------:R-:W-:Y:S01]  /*53d0*/  MOV R3, 0x0 ;  /* 0x0000000000037802 */ /* 0x000fe20000000f00 */
[----:B------:R-:W-:Y:S02]  /*53e0*/  HFMA2 R12, -RZ, RZ, 0, 5.9604644775390625e-08 ;  /* 0x00000001ff0c7431 */ /* 0x000fe400000001ff */
[----:B------:R-:W-:Y:S02]  /*53f0*/  IMAD.MOV.U32 R8, RZ, RZ, 0x70 ;  /* 0x00000070ff087424 */ /* 0x000fe400078e00ff */
[----:B------:R-:W-:Y:S01]  /*5400*/  IMAD.MOV.U32 R13, RZ, RZ, RZ ;  /* 0x000000ffff0d7224 */ /* 0x000fe200078e00ff */
[----:B------:R-:W3:Y:S01]  /*5410*/  LDCU.64 UR6, c[0x4][0x88] ;  /* 0x01001100ff0677ac */ /* 0x000ee20008000a00 */
[----:B------:R-:W4:Y:S01]  /*5420*/  LDC.64 R2, c[0x4][R3] ;  /* 0x0100000003027b82 */ /* 0x000f220000000a00 */
[----:B------:R-:W1:Y:S01]  /*5430*/  LDCU.64 UR4, c[0x4][0x8] ;  /* 0x01000100ff0477ac */ /* 0x000e620008000a00 */
[----:B--2---:R-:W-:Y:S01]  /*5440*/  MOV R5, UR9 ;  /* 0x0000000900057c02 */ /* 0x004fe20008000f00 */
[----:B------:R-:W-:Y:S01]  /*5450*/  IMAD.U32 R4, RZ, RZ, UR8 ;  /* 0x00000008ff047e24 */ /* 0x000fe2000f8e00ff */
[----:B---3--:R-:W-:Y:S01]  /*5460*/  MOV R7, UR7 ;  /* 0x0000000700077c02 */ /* 0x008fe20008000f00 */
[----:B------:R-:W-:Y:S01]  /*5470*/  IMAD.U32 R6, RZ, RZ, UR6 ;  /* 0x00000006ff067e24 */ /* 0x000fe2000f8e00ff */
[----:B-1----:R-:W-:Y:S01]  /*5480*/  MOV R11, UR5 ;  /* 0x00000005000b7c02 */ /* 0x002fe20008000f00 */
[----:B------:R-:W-:Y:S02]  /*5490*/  IMAD.U32 R10, RZ, RZ, UR4 ;  /* 0x00000004ff0a7e24 */ /* 0x000fe4000f8e00ff */
[----:B------:R-:W-:Y:S07]  /*54a0*/  LEPC R20, `(.L_x_85) ;  /* 0x000000001014794e */ /* 0x000fee0000000000 */
[----:B----45:R-:W-:Y:S05]  /*54b0*/  CALL.ABS.NOINC R2 ;  /* 0x0000000002007343 */ /* 0x030fea0003c00000 */
.L_x_85:
[----:B------:R-:W-:Y:S01]  /*54c0*/  LOP3.LUT P0, RZ, R85, 0x1b0, RZ, 0xc0, !PT ;  /* 0x000001b055ff7812 */ /* 0x000fe2000780c0ff */
[----:B------:R-:W-:Y:S11]  /*54d0*/  BSSY.RECONVERGENT B6, `(.L_x_86) ;  /* 0x0000013000067945 */ /* 0x000ff60003800200 */
[----:B------:R-:W-:Y:S01]  /*54e0*/  @!UPT UIADD3 URZ, UPT, UPT, URZ, URZ, URZ ;  /* 0x000000fffffff290 */ /* 0x000fe2000fffe0ff */
[----:B------:R-:W-:Y:S05]  /*54f0*/  @!P0 BRA `(.L_x_87) ;  /* 0x0000000000408947 */ /* 0x000fea0003800000 */
        /* <DEDUP_REMOVED lines=16> */
.L_x_87:
[----:B------:R-:W-:Y:S05]  /*5600*/  BSYNC.RECONVERGENT B6 ;  /* 0x0000000000067941 */ /* 0x000fea0003800200 */
.L_x_86:
[----:B------:R-:W-:Y:S01]  /*5610*/  ISETP.NE.U32.AND P3, PT, R74, RZ, PT ;  /* 0x000000ff4a00720c */ /* 0x000fe20003f65070 */
[----:B------:R-:W-:Y:S01]  /*5620*/  UISETP.NE.AND UP1, UPT, UR61, URZ, UPT ;  /* 0x000000ff3d00728c */ /* 0x000fe2000bf25270 */
[----:B------:R-:W-:Y:S02]  /*5630*/  ISETP.NE.U32.AND P4, PT, R70, RZ, PT ;  /* 0x000000ff4600720c */ /* 0x000fe40003f85070 */
[----:B------:R-:W-:Y:S02]  /*5640*/  ISETP.NE.AND.EX P3, PT, R75, RZ, PT, P3 ;  /* 0x000000ff4b00720c */ /* 0x000fe40003f65330 */
[----:B------:R-:W-:Y:S02]  /*5650*/  PLOP3.LUT P1, PT, PT, PT, PT, 0x8, 0x80 ;  /* 0x000000000080781c */ /* 0x000fe40003f2e170 */
[----:B------:R-:W-:Y:S02]  /*5660*/  PLOP3.LUT P0, PT, PT, PT, UP1, 0x80, 0x8 ;  /* 0x000000000008781c */ /* 0x000fe40003f0f018 */
[----:B------:R-:W-:Y:S02]  /*5670*/  ISETP.NE.AND.EX P4, PT, R71, RZ, PT, P4 ;  /* 0x000000ff4700720c */ /* 0x000fe40003f85340 */
[----:B------:R-:W2:Y:S09]  /*5680*/  @UP1 LDCU.64 UR4, c[0x0][0x888] ;  /* 0x00011100ff0417ac */ /* 0x000eb20008000a00 */
[----:B------:R-:W-:Y:S01]  /*5690*/  @P0 PLOP3.LUT P1, PT, P3, PT, PT, 0x80, 0x8 ;  /* 0x000000000008081c */ /* 0x000fe20001f2f070 */
[----:B--2---:R-:W-:Y:S04]  /*56a0*/  @UP1 UISETP.NE.U32.AND UP0, UPT, UR4, URZ, UPT ;  /* 0x000000ff0400128c */ /* 0x004fe8000bf05070 */
[----:B------:R-:W-:Y:S04]  /*56b0*/  @UP1 UISETP.NE.AND.EX UP0, UPT, UR5, URZ, UPT, UP0 ;  /* 0x000000ff0500128c */ /* 0x000fe8000bf05300 */
[----:B------:R-:W-:Y:S01]  /*56c0*/  @UP1 USEL UR4, URZ, 0xffffffff, UP0 ;  /* 0xffffffffff041887 */ /* 0x000fe20008000000 */
[----:B------:R-:W-:Y:S11]  /*56d0*/  @!P3 BRA `(.L_x_88) ;  /* 0x000000000030b947 */ /* 0x000ff60003800000 */
[----:B------:R-:W-:Y:S01]  /*56e0*/  ISETP.NE.U32.AND P2, PT, R72, RZ, PT ;  /* 0x000000ff4800720c */ /* 0x000fe20003f45070 */
[----:B------:R-:W2:Y:S01]  /*56f0*/  LDCU.64 UR6, c[0x0][0x358] ;  /* 0x00006b00ff0677ac */ /* 0x000ea20008000a00 */
[----:B------:R-:W-:Y:S02]  /*5700*/  IMAD.MOV.U32 R79, RZ, RZ, 0x1 ;  /* 0x00000001ff4f7424 */ /* 0x000fe400078e00ff */
[----:B------:R-:W-:Y:S11]  /*5710*/  ISETP.NE.AND.EX P2, PT, R73, RZ, PT, P2 ;  /* 0x000000ff4900720c */ /* 0x000ff60003f45320 */
[----:B------:R-:W-:Y:S02]  /*5720*/  @!UPT UIADD3 URZ, UPT, UPT, URZ, URZ, URZ ;  /* 0x000000fffffff290 */ /* 0x000fe4000fffe0ff */
[----:B------:R-:W3:Y:S01]  /*5730*/  @P2 LDC.64 R2, c[0x0][0x888] ;  /* 0x00022200ff022b82 */ /* 0x000ee20000000a00 */
[----:B-1----:R-:W-:Y:S04]  /*5740*/  @P2 IMAD R0, R74, UR36, RZ ;  /* 0x000000244a002c24 */ /* 0x002fe8000f8e02ff */
[----:B---3--:R-:W-:Y:S04]  /*5750*/  @P2 IMAD.WIDE R2, R0, 0x4, R2 ;  /* 0x0000000400022825 */ /* 0x008fe800078e0202 */
[----:B------:R-:W-:Y:S01]  /*5760*/  HFMA2 R0, -RZ, RZ, 0, 5.9604644775390625e-08 ;  /* 0x00000001ff007431 */ /* 0x000fe200000001ff */
[----:B--2--5:R2:W5:Y:S04]  /*5770*/  @P2 LDG.E R39, desc[UR6][R2.64] ;  /* 0x0000000602272981 */ /* 0x024568000c1e1900 */
[----:B------:R-:W-:Y:S01]  /*5780*/  @!P2 PRMT R79, R0, 0x7610, R79 ;  /* 0x00007610004fa816 */ /* 0x000fe2000000004f */
[----:B--2---:R-:W3:Y:S06]  /*5790*/  @!P2 LDC R39, c[0x0][0x880] ;  /* 0x00022000ff27ab82 */ /* 0x004eec0000000800 */
.L_x_88:
[----:B------:R-:W-:Y:S05]  /*57a0*/  @!P4 BRA `(.L_x_89) ;  /* 0x000000000024c947 */ /* 0x000fea0003800000 */
[----:B------:R-:W-:Y:S01]  /*57b0*/  ISETP.NE.U32.AND P2, PT, R68, RZ, PT ;  /* 0x000000ff4400720c */ /* 0x000fe20003f45070 */
[----:B------:R-:W2:Y:S03]  /*57c0*/  LDCU.64 UR6, c[0x0][0x358] ;  /* 0x00006b00ff0677ac */ /* 0x000ea60008000a00 */
[----:B------:R-:W-:Y:S11]  /*57d0*/  ISETP.NE.AND.EX P2, PT, R69, RZ, PT, P2 ;  /* 0x000000ff4500720c */ /* 0x000ff60003f45320 */
[----:B------:R-:W-:Y:S02]  /*57e0*/  @!UPT UIADD3 URZ, UPT, UPT, URZ, URZ, URZ ;  /* 0x000000fffffff290 */ /* 0x000fe4000fffe0ff */
[----:B------:R-:W4:Y:S01]  /*57f0*/  @P2 LDC.64 R2, c[0x0][0x8a8] ;  /* 0x00022a00ff022b82 */ /* 0x000f220000000a00 */
[----:B-1----:R-:W-:Y:S04]  /*5800*/  @P2 IMAD R0, R70, UR36, RZ ;  /* 0x0000002446002c24 */ /* 0x002fe8000f8e02ff */
[----:B----4-:R-:W-:Y:S05]  /*5810*/  @P2 IMAD.WIDE R2, R0, 0x4, R2 ;  /* 0x0000000400022825 */ /* 0x010fea00078e0202 */
[----:B--2--5:R2:W5:Y:S02]  /*5820*/  @P2 LDG.E R38, desc[UR6][R2.64] ;  /* 0x0000000602262981 */ /* 0x024564000c1e1900 */
[----:B--2---:R-:W4:Y:S02]  /*5830*/  @!P2 LDC R38, c[0x0][0x8a0] ;  /* 0x00022800ff26ab82 */ /* 0x004f240000000800 */
.L_x_89:
[----:B---3-5:R-:W-:Y:S01]  /*5840*/  @P0 FSETP.NEU.AND P4, PT, R39, RZ, PT ;  /* 0x000000ff2700020b */ /* 0x028fe20003f8d000 */
[----:B-1----:R-:W-:Y:S01]  /*5850*/  IMAD.U32 R0, RZ, RZ, UR4 ;  /* 0x00000004ff007e24 */ /* 0x002fe2000f8e00ff */
[----:B------:R-:W-:Y:S01]  /*5860*/  @P0 LOP3.LUT P2, RZ, R79, 0xff, RZ, 0xc0, !PT ;  /* 0x000000ff4fff0812 */ /* 0x000fe2000784c0ff */
[----:B------:R-:W-:Y:S01]  /*5870*/  BSSY B1, `(.L_x_90) ;  /* 0x0000039000017945 */ /* 0x000fe20003800000 */
[----:B------:R-:W-:Y:S02]  /*5880*/  @P0 SEL R2, RZ, 0xffffffff, P4 ;  /* 0xffffffffff020807 */ /* 0x000fe40002000000 */
[----:B------:R-:W-:Y:S02]  /*5890*/  CS2R R66, SRZ ;  /* 0x0000000000427805 */ /* 0x000fe4000001ff00 */
[----:B------:R-:W-:Y:S02]  /*58a0*/  LEA R22, R36, UR44, 0x3 ;  /* 0x0000002c24167c11 */ /* 0x000fe4000f8e18ff */
[----:B------:R-:W-:Y:S02]  /*58b0*/  CS2R R64, SRZ ;  /* 0x0000000000407805 */ /* 0x000fe4000001ff00 */
[----:B------:R-:W-:Y:S02]  /*58c0*/  @P1 SEL R2, R0, R2, !P2 ;  /* 0x0000000200021207 */ /* 0x000fe40005000000 */
[----:B------:R-:W-:Y:S02]  /*58d0*/  CS2R R18, SRZ ;  /* 0x0000000000127805 */ /* 0x000fe4000001ff00 */
[----:B------:R-:W-:Y:S02]  /*58e0*/  SHF.L.U32 R3, R84, 0x1f, RZ ;  /* 0x0000001f54037819 */ /* 0x000fe400000006ff */
[----:B------:R-:W-:Y:S02]  /*58f0*/  CS2R R16, SRZ ;  /* 0x0000000000107805 */ /* 0x000fe4000001ff00 */
[----:B------:R-:W-:Y:S02]  /*5900*/  @P0 LOP3.LUT R2, R2, 0x1, RZ, 0xc0, !PT ;  /* 0x0000000102020812 */ /* 0x000fe400078ec0ff */
[----:B------:R-:W-:Y:S02]  /*5910*/  PLOP3.LUT P5, PT, PT, PT, PT, 0x8, 0x80 ;  /* 0x000000000080781c */ /* 0x000fe40003fae170 */
[----:B------:R-:W-:Y:S02]  /*5920*/  ISETP.NE.U32.OR P1, PT, R2, 0x1, !P0 ;  /* 0x000000010200780c */ /* 0x000fe40004725470 */
[----:B------:R-:W-:Y:S11]  /*5930*/  LEA.HI R2, R36, R36, RZ, 0x1 ;  /* 0x0000002424027211 */ /* 0x000ff600078f08ff */
[----:B------:R-:W-:Y:S04]  /*5940*/  @P1 SHF.L.U32 R0, R82, 0x1f, RZ ;  /* 0x0000001f52001819 */ /* 0x000fe800000006ff */
[----:B------:R1:W2:Y:S01]  /*5950*/  @P1 SYNCS.PHASECHK.TRANS64.TRYWAIT P0, [UR44+0x30], R0 ;  /* 0x00003000ff0015a7 */ /* 0x0002a2000800112c */
[----:B------:R3:W3:Y:S01]  /*5960*/  SYNCS.PHASECHK.TRANS64.TRYWAIT P4, [R22+URZ+0x70], R3 ;  /* 0x00007003160075a7 */ /* 0x0006e200080811ff */
[C---:B-1----:R-:W-:Y:S01]  /*5970*/  IMAD.SHL.U32 R0, R2.reuse, 0x20, RZ ;  /* 0x0000002002007824 */ /* 0x042fe200078e00ff */
[----:B------:R-:W-:Y:S04]  /*5980*/  LOP3.LUT R2, R2, 0xffe, RZ, 0xc0, !PT ;  /* 0x00000ffe02027812 */ /* 0x000fe800078ec0ff */
[----:B------:R-:W-:Y:S01]  /*5990*/  LOP3.LUT R0, R0, 0xffffffc0, RZ, 0xc0, !PT ;  /* 0xffffffc000007812 */ /* 0x000fe200078ec0ff */
[----:B------:R-:W-:Y:S04]  /*59a0*/  IMAD.IADD R2, R36, 0x1, -R2 ;  /* 0x0000000124027824 */ /* 0x000fe800078e0a02 */
[----:B------:R-:W-:Y:S04]  /*59b0*/  IMAD.IADD R0, R37, 0x1, R0 ;  /* 0x0000000125007824 */ /* 0x000fe800078e0200 */
[----:B------:R-:W-:Y:S01]  /*59c0*/  IMAD R2, R2, 0x100000, R0 ;  /* 0x0010000002027824 */ /* 0x000fe200078e0200 */
[----:B--2---:R-:W-:Y:S01]  /*59d0*/  @P1 PLOP3.LUT P5, PT, P0, PT, PT, 0x8, 0x80 ;  /* 0x000000000080181c */ /* 0x004fe200007ae170 */
[----:B------:R-:W-:Y:S01]  /*59e0*/  @!UPT UIADD3 URZ, UPT, UPT, URZ, URZ, URZ ;  /* 0x000000fffffff290 */ /* 0x000fe2000fffe0ff */
[----:B---3--:R-:W-:Y:S11]  /*59f0*/  @!P1 BRA `(.L_x_91) ;  /* 0x0000000000809947 */ /* 0x008ff60003800000 */
[----:B------:R-:W-:Y:S01]  /*5a00*/  ISETP.NE.U32.AND P0, PT, RZ, UR58, PT ;  /* 0x0000003aff007c0c */ /* 0x000fe2000bf05070 */
[----:B------:R-:W-:Y:S01]  /*5a10*/  BSSY B0, `(.L_x_92) ;  /* 0x0000012000007945 */ /* 0x000fe20003800000 */
[----:B------:R-:W-:Y:S02]  /*5a20*/  FSETP.NEU.AND P2, PT, R39, RZ, PT ;  /* 0x000000ff2700720b */ /* 0x000fe40003f4d000 */
[----:B------:R-:W-:Y:S02]  /*5a30*/  CS2R R18, SRZ ;  /* 0x0000000000127805 */ /* 0x000fe4000001ff00 */
[----:B------:R-:W-:Y:S02]  /*5a40*/  ISETP.NE.AND.EX P0, PT, RZ, UR59, PT, P0 ;  /* 0x0000003bff007c0c */ /* 0x000fe4000bf05300 */
[----:B------:R-:W-:Y:S02]  /*5a50*/  CS2R R16, SRZ ;  /* 0x0000000000107805 */ /* 0x000fe4000001ff00 */
[----:B------:R-:W-:Y:S02]  /*5a60*/  LOP3.LUT P1, RZ, R79, 0xff, RZ, 0xc0, !PT ;  /* 0x000000ff4fff7812 */ /* 0x000fe4000782c0ff */
[----:B------:R-:W-:Y:S02]  /*5a70*/  CS2R R66, SRZ ;  /* 0x0000000000427805 */ /* 0x000fe4000001ff00 */
[----:B------:R-:W-:Y:S02]  /*5a80*/  SEL R0, RZ, 0xffffffff, P2 ;  /* 0xffffffffff007807 */ /* 0x000fe40001000000 */
[----:B------:R-:W-:Y:S02]  /*5a90*/  CS2R R64, SRZ ;  /* 0x0000000000407805 */ /* 0x000fe4000001ff00 */
[----:B------:R-:W-:Y:S04]  /*5aa0*/  SEL R4, RZ, 0xffffffff, P0 ;  /* 0xffffffffff047807 */ /* 0x000fe80000000000 */
[----:B------:R-:W-:Y:S04]  /*5ab0*/  @P3 SEL R0, R4, R0, !P1 ;  /* 0x0000000004003207 */ /* 0x000fe80004800000 */
[----:B------:R-:W-:Y:S04]  /*5ac0*/  LOP3.LUT R0, R0, 0x1, RZ, 0xc0, !PT ;  /* 0x0000000100007812 */ /* 0x000fe800078ec0ff */
[----:B------:R-:W-:Y:S01]  /*5ad0*/  ISETP.NE.U32.AND P0, PT, R0, 0x1, PT ;  /* 0x000000010000780c */ /* 0x000fe20003f05070 */
[----:B------:R-:W-:Y:S01]  /*5ae0*/  @!UPT UIADD3 URZ, UPT, UPT, URZ, URZ, URZ ;  /* 0x000000fffffff290 */ /* 0x000fe2000fffe0ff */
[----:B------:R-:W-:Y:S11]  /*5af0*/  @!P5 BRA `(.L_x_93) ;  /* 0x00000000000cd947 */ /* 0x000ff60003800000 */
[----:B------:R-:W-:Y:S04]  /*5b00*/  SHF.L.U32 R4, R82, 0x1f, RZ ;  /* 0x0000001f52047819 */ /* 0x000fe800000006ff */
[----:B------:R-:W1:Y:S02]  /*5b10*/  SYNCS.PHASECHK.TRANS64.TRYWAIT P1, [UR44+0x30], R4 ;  /* 0x00003004ff0075a7 */ /* 0x000e64000802112c */
[----:B-1----:R-:W-:Y:S05]  /*5b20*/  @!P1 BRA `(.L_x_94) ;  /* 0x0000001400389947 */ /* 0x002fea0003800000 */
.L_x_93:
[----:B------:R-:W-:Y:S05]  /*5b30*/  BSYNC B0 ;  /* 0x0000000000007941 */ /* 0x000fea0003800000 */
.L_x_92:
[----:B------:R2:W3:Y:S01]  /*5b40*/  @P0 LDS.128 R16, [R78+UR44+0x200] ;  /* 0x0002002c4e100984 */ /* 0x0004e20008000c00 */
[----:B------:R-:W-:Y:S01]  /*5b50*/  UIADD3 UR4, UPT, UPT, UR44, 0x38, URZ ;  /* 0x000000382c047890 */ /* 0x000fe2000fffe0ff */
[----:B------:R-:W-:Y:S02]  /*5b60*/  LOP3.LUT R82, R82, 0x1, RZ, 0x3c, !PT ;  /* 0x0000000152527812 */ /* 0x000fe400078e3cff */
[----:B------:R2:W1:Y:S01]  /*5b70*/  @P0 LDS.128 R64, [R77+0x10] ;  /* 0x000010004d400984 */ /* 0x0004620000000c00 */
[----:B------:R-:W-:Y:S01]  /*5b80*/  UPRMT UR4, UR48, 0x654, UR4 ;  /* 0x0000065430047896 */ /* 0x000fe20008000004 */
[----:B------:R-:W-:Y:S01]  /*5b90*/  @!PT LDS RZ, [RZ] ;  /* 0x00000000fffff984 */ /* 0x000fe20000000800 */
[----:B------:R-:W-:Y:S01]  /*5ba0*/  @!PT LDS RZ, [RZ] ;  /* 0x00000000fffff984 */ /* 0x000fe20000000800 */
[----:B------:R-:W-:Y:S01]  /*5bb0*/  @!PT LDS RZ, [RZ] ;  /* 0x00000000fffff984 */ /* 0x000fe20000000800 */
[----:B------:R-:W-:Y:S01]  /*5bc0*/  @!PT LDS RZ, [RZ] ;  /* 0x00000000fffff984 */ /* 0x000fe20000000800 */
[----:B------:R5:W-:Y:S06]  /*5bd0*/  MEMBAR.ALL.CTA ;  /* 0x0000000000007992 */ /* 0x000bec0000008000 */
[----:B-----5:R-:W5:Y:S02]  /*5be0*/  FENCE.VIEW.ASYNC.S ;  /* 0x00000000000073c6 */ /* 0x020f640000000000 */
[----:B-----5:R-:W-:Y:S03]  /*5bf0*/  SYNCS.ARRIVE.TRANS64.RED.A1T0 RZ, [UR4], RZ ;  /* 0x000000ffffff79a7 */ /* 0x020fe60008100404 */
.L_x_91:
[----:B------:R-:W-:Y:S05]  /*5c00*/  BSYNC B1 ;  /* 0x0000000000017941 */ /* 0x000fea0003800000 */
.L_x_90:
[----:B-1----:R-:W-:Y:S04]  /*5c10*/  SHF.R.U32.HI R0, RZ, 0x15, R2 ;  /* 0x00000015ff007819 */ /* 0x002fe80000011602 */
[----:B------:R-:W-:Y:S01]  /*5c20*/  LOP3.LUT P0, RZ, R0, 0x3, R80, 0x48, !PT ;  /* 0x0000000300ff7812 */ /* 0x000fe20007804850 */
[----:B------:R-:W-:Y:S01]  /*5c30*/  @!UPT UIADD3 URZ, UPT, UPT, URZ, URZ, URZ ;  /* 0x000000fffffff290 */ /* 0x000fe2000fffe0ff */
[----:B------:R-:W-:Y:S11]  /*5c40*/  @P4 BRA `(.L_x_95) ;  /* 0x0000000000084947 */ /* 0x000ff60003800000 */
[----:B------:R-:W1:Y:S02]  /*5c50*/  SYNCS.PHASECHK.TRANS64.TRYWAIT P1, [R22+URZ+0x70], R3 ;  /* 0x00007003160075a7 */ /* 0x000e6400080211ff */
[----:B-1----:R-:W-:Y:S05]  /*5c60*/  @!P1 BRA `(.L_x_96) ;  /* 0x0000001400009947 */ /* 0x002fea0003800000 */
.L_x_95:
[----:B------:R-:W-:Y:S05]  /*5c70*/  @!P0 BRA `(.L_x_97) ;  /* 0x0000000000408947 */ /* 0x000fea0003800000 */
[----:B------:R-:W1:Y:S01]  /*5c80*/  LDCU.64 UR8, c[0x4][0x70] ;  /* 0x01000e00ff0877ac */ /* 0x000e620008000a00 */
[----:B------:R-:W-:Y:S01]  /*5c90*/  MOV R15, 0x0 ;  /* 0x00000000000f7802 */ /* 0x000fe20000000f00 */
[----:B------:R-:W-:Y:S02]  /*5ca0*/  HFMA2 R12, -RZ, RZ, 0, 5.9604644775390625e-08 ;  /* 0x00000001ff0c7431 */ /* 0x000fe400000001ff */
[----:B------:R-:W-:Y:S02]  /*5cb0*/  IMAD.MOV.U32 R8, RZ, RZ, 0x192 ;  /* 0x00000192ff087424 */ /* 0x000fe400078e00ff */
[----:B------:R-:W-:Y:S01]  /*5cc0*/  IMAD.MOV.U32 R13, RZ, RZ, RZ ;  /* 0x000000ffff0d7224 */ /* 0x000fe200078e00ff */
[----:B------:R-:W5:Y:S01]  /*5cd0*/  LDCU.64 UR6, c[0x4][0x78] ;  /* 0x01000f00ff0677ac */ /* 0x000f620008000a00 */
[----:B------:R-:W2:Y:S01]  /*5ce0*/  LDC.64 R14, c[0x4][R15] ;  /* 0x010000000f0e7b82 */ /* 0x000ea20000000a00 */
[----:B------:R-:W3:Y:S01]  /*5cf0*/  LDCU.64 UR4, c[0x4][0x10] ;  /* 0x01000200ff0477ac */ /* 0x000ee20008000a00 */
[----:B-1----:R-:W-:Y:S01]  /*5d00*/  MOV R5, UR9 ;  /* 0x0000000900057c02 */ /* 0x002fe20008000f00 */
[----:B------:R-:W-:Y:S01]  /*5d10*/  IMAD.U32 R4, RZ, RZ, UR8 ;  /* 0x00000008ff047e24 */ /* 0x000fe2000f8e00ff */
[----:B-----5:R-:W-:Y:S01]  /*5d20*/  MOV R7, UR7 ;  /* 0x0000000700077c02 */ /* 0x020fe20008000f00 */
[----:B------:R-:W-:Y:S01]  /*5d30*/  IMAD.U32 R6, RZ, RZ, UR6 ;  /* 0x00000006ff067e24 */ /* 0x000fe2000f8e00ff */
[----:B---3--:R-:W-:Y:S01]  /*5d40*/  MOV R11, UR5 ;  /* 0x00000005000b7c02 */ /* 0x008fe20008000f00 */
[----:B------:R-:W-:Y:S02]  /*5d50*/  IMAD.U32 R10, RZ, RZ, UR4 ;  /* 0x00000004ff0a7e24 */ /* 0x000fe4000f8e00ff */
[----:B------:R-:W-:Y:S07]  /*5d60*/  LEPC R20, `(.L_x_97) ;  /* 0x000000001014794e */ /* 0x000fee0000000000 */
[----:B--2-4-:R-:W-:Y:S05]  /*5d70*/  CALL.ABS.NOINC R14 ;  /* 0x000000000e007343 */ /* 0x014fea0003c00000 */
.L_x_97:
[----:B------:R-:W-:Y:S01]  /*5d80*/  LOP3.LUT P0, RZ, R76, 0x60, RZ, 0xc0, !PT ;  /* 0x000000604cff7812 */ /* 0x000fe2000780c0ff */
[----:B------:R-:W-:Y:S05]  /*5d90*/  WARPSYNC.ALL ;  /* 0x0000000000007948 */ /* 0x000fea0003800000 */
[----:B------:R-:W-:Y:S01]  /*5da0*/  R2UR UR4, R2 ;  /* 0x00000000020472ca */ /* 0x000fe200000e0000 */
[----:B------:R-:W-:Y:S01]  /*5db0*/  BSSY.RECONVERGENT B0, `(.L_x_98) ;  /* 0x000009f000007945 */ /* 0x000fe20003800200 */
[-C--:B---3--:R-:W-:Y:S02]  /*5dc0*/  F2FP.F16.E4M3.UNPACK_B R2, R16.reuse ;  /* 0x00000010ff02723e */ /* 0x088fe400020006ff */
[----:B------:R-:W-:Y:S02]  /*5dd0*/  F2FP.F16.E4M3.UNPACK_B R16, R16.H1 ;  /* 0x00000010ff10723e */ /* 0x000fe400030006ff */
[----:B------:R-:W-:Y:S01]  /*5de0*/  R2UR UR5, R22 ;  /* 0x00000000160572ca */ /* 0x000fe200000e0000 */
[----:B------:R-:W-:Y:S01]  /*5df0*/  HADD2.F32 R0, -RZ, R2.H0_H0 ;  /* 0x20000002ff007230 */ /* 0x000fe20000004100 */
[-C--:B------:R-:W-:Y:S01]  /*5e00*/  F2FP.F16.E4M3.UNPACK_B R42, R17.reuse ;  /* 0x00000011ff2a723e */ /* 0x080fe200020006ff */
[--C-:B------:R-:W-:Y:S01]  /*5e10*/  HADD2.F32 R3, -RZ, R16.reuse.H0_H0 ;  /* 0x20000010ff037230 */ /* 0x100fe20000004100 */
[----:B------:R-:W-:Y:S01]  /*5e20*/  F2FP.F16.E4M3.UNPACK_B R44, R17.H1 ;  /* 0x00000011ff2c723e */ /* 0x000fe200030006ff */
[----:B------:R-:W-:Y:S01]  /*5e30*/  HADD2.F32 R40, -RZ, R16.H1_H1 ;  /* 0x30000010ff287230 */ /* 0x000fe20000004100 */
[-C--:B------:R-:W-:Y:S01]  /*5e40*/  F2FP.F16.E4M3.UNPACK_B R46, R18.reuse ;  /* 0x00000012ff2e723e */ /* 0x080fe200020006ff */
[----:B------:R-:W-:Y:S01]  /*5e50*/  HADD2.F32 R2, -RZ, R2.H1_H1 ;  /* 0x30000002ff027230 */ /* 0x000fe20000004100 */
[----:B------:R-:W-:Y:S01]  /*5e60*/  F2FP.F16.E4M3.UNPACK_B R48, R18.H1 ;  /* 0x00000012ff30723e */ /* 0x000fe200030006ff */
[--C-:B------:R-:W-:Y:S01]  /*5e70*/  HADD2.F32 R41, -RZ, R42.reuse.H0_H0 ;  /* 0x2000002aff297230 */ /* 0x100fe20000004100 */
[-C--:B------:R-:W-:Y:S01]  /*5e80*/  F2FP.F16.E4M3.UNPACK_B R50, R19.reuse ;  /* 0x00000013ff32723e */ /* 0x080fe200020006ff */
[----:B------:R-:W-:Y:S01]  /*5e90*/  HADD2.F32 R42, -RZ, R42.H1_H1 ;  /* 0x3000002aff2a7230 */ /* 0x000fe20000004100 */
[----:B------:R-:W-:Y:S01]  /*5ea0*/  F2FP.F16.E4M3.UNPACK_B R52, R19.H1 ;  /* 0x00000013ff34723e */ /* 0x000fe200030006ff */
[----:B------:R-:W-:Y:S01]  /*5eb0*/  HADD2.F32 R43, -RZ, R44.H0_H0 ;  /* 0x2000002cff2b7230 */ /* 0x000fe20000004100 */
[----:B------:R-:W-:Y:S01]  /*5ec0*/  LDTM.16dp32bit_t0_t15.x32 R4, tmem[UR4] ;  /* 0x00000004000479ee */ /* 0x000fe20008a80000 */
[----:B------:R-:W1:Y:S01]  /*5ed0*/  LDTM.16dp32bit_t16_t31.x32 R4, tmem[UR4+0x20] ;  /* 0x00002004000479ee */ /* 0x000e620008aa0000 */
[----:B------:R-:W-:Y:S01]  /*5ee0*/  NOP ;  /* 0x0000000000007918 */ /* 0x000fe20000000000 */
[----:B------:R-:W-:Y:S01]  /*5ef0*/  UIADD3 UR4, UPT, UPT, UR5, 0x90, URZ ;  /* 0x0000009005047890 */ /* 0x000fe2000fffe0ff */
[--C-:B------:R-:W-:Y:S01]  /*5f00*/  HADD2.F32 R45, -RZ, R46.reuse.H0_H0 ;  /* 0x2000002eff2d7230 */ /* 0x100fe20000004100 */
[----:B------:R-:W-:Y:S01]  /*5f10*/  F2FP.F16.E4M3.UNPACK_B R54, R64 ;  /* 0x00000040ff36723e */ /* 0x000fe200020006ff */
[----:B------:R-:W-:Y:S01]  /*5f20*/  HADD2.F32 R46, -RZ, R46.H1_H1 ;  /* 0x3000002eff2e7230 */ /* 0x000fe20000004100 */
[----:B------:R-:W-:Y:S01]  /*5f30*/  UPRMT UR4, UR48, 0x654, UR4 ;  /* 0x0000065430047896 */ /* 0x000fe20008000004 */
[--C-:B------:R-:W-:Y:S01]  /*5f40*/  HADD2.F32 R49, -RZ, R50.reuse.H0_H0 ;  /* 0x20000032ff317230 */ /* 0x100fe20000004100 */
[-C--:B------:R-:W-:Y:S01]  /*5f50*/  F2FP.F16.E4M3.UNPACK_B R58, R65.reuse ;  /* 0x00000041ff3a723e */ /* 0x080fe200020006ff */
[----:B------:R-:W-:Y:S01]  /*5f60*/  HADD2.F32 R50, -RZ, R50.H1_H1 ;  /* 0x30000032ff327230 */ /* 0x000fe20000004100 */
[----:B------:R-:W-:Y:S01]  /*5f70*/  F2FP.F16.E4M3.UNPACK_B R62, R66 ;  /* 0x00000042ff3e723e */ /* 0x000fe200020006ff */
[--C-:B------:R-:W-:Y:S01]  /*5f80*/  HADD2.F32 R53, -RZ, R54.reuse.H0_H0 ;  /* 0x20000036ff357230 */ /* 0x100fe20000004100 */
[----:B------:R-:W-:Y:S01]  /*5f90*/  F2FP.F16.E4M3.UNPACK_B R56, R64.H1 ;  /* 0x00000040ff38723e */ /* 0x000fe200030006ff */
[----:B------:R-:W-:Y:S01]  /*5fa0*/  HADD2.F32 R54, -RZ, R54.H1_H1 ;  /* 0x30000036ff367230 */ /* 0x000fe20000004100 */
[----:B------:R-:W-:Y:S01]  /*5fb0*/  F2FP.F16.E4M3.UNPACK_B R60, R65.H1 ;  /* 0x00000041ff3c723e */ /* 0x000fe200030006ff */
[----:B-1----:R-:W-:Y:S01]  /*5fc0*/  SYNCS.ARRIVE.TRANS64.RED.A1T0 RZ, [UR4], RZ ;  /* 0x000000ffffff79a7 */ /* 0x002fe20008100404 */
[--C-:B------:R-:W-:Y:S01]  /*5fd0*/  HADD2.F32 R57, -RZ, R58.reuse.H0_H0 ;  /* 0x2000003aff397230 */ /* 0x100fe20000004100 */
[-C--:B------:R-:W-:Y:S01]  /*5fe0*/  F2FP.F16.E4M3.UNPACK_B R65, R67.reuse ;  /* 0x00000043ff41723e */ /* 0x080fe200020006ff */
[----:B------:R-:W-:Y:S01]  /*5ff0*/  HADD2.F32 R58, -RZ, R58.H1_H1 ;  /* 0x3000003aff3a7230 */ /* 0x000fe20000004100 */
[----:B------:R-:W-:Y:S01]  /*6000*/  F2FP.F16.E4M3.UNPACK_B R64, R66.H1 ;  /* 0x00000042ff40723e */ /* 0x000fe200030006ff */
[--C-:B------:R-:W-:Y:S01]  /*6010*/  HADD2.F32 R61, -RZ, R62.reuse.H0_H0 ;  /* 0x2000003eff3d7230 */ /* 0x100fe20000004100 */
[----:B------:R-:W-:Y:S01]  /*6020*/  F2FP.F16.E4M3.UNPACK_B R67, R67.H1 ;  /* 0x00000043ff43723e */ /* 0x000fe200030006ff */
[----:B------:R-:W-:Y:S01]  /*6030*/  HADD2.F32 R62, -RZ, R62.H1_H1 ;  /* 0x3000003eff3e7230 */ /* 0x000fe20000004100 */
[----:B------:R-:W-:Y:S01]  /*6040*/  IADD3 R36, PT, PT, R36, 0x1, RZ ;  /* 0x0000000124247810 */ /* 0x000fe20007ffe0ff */
[C---:B----4-:R-:W-:Y:S01]  /*6050*/  FMUL R4, R38.reuse, R4 ;  /* 0x0000000426047220 */ /* 0x050fe20000400000 */
[C---:B------:R-:W-:Y:S01]  /*6060*/  FMUL R5, R38.reuse, R5 ;  /* 0x0000000526057220 */ /* 0x040fe20000400000 */
[C---:B------:R-:W-:Y:S01]  /*6070*/  FMUL R8, R38.reuse, R8 ;  /* 0x0000000826087220 */ /* 0x040fe20000400000 */
[C---:B------:R-:W-:Y:S01]  /*6080*/  FMUL R9, R38.reuse, R9 ;  /* 0x0000000926097220 */ /* 0x040fe20000400000 */
[C---:B------:R-:W-:Y:S01]  /*6090*/  FFMA R4, R39.reuse, R0, R4 ;  /* 0x0000000027047223 */ /* 0x040fe20000000004 */
[C---:B------:R-:W-:Y:S01]  /*60a0*/  FFMA R5, R39.reuse, R2, R5 ;  /* 0x0000000227057223 */ /* 0x040fe20000000005 */
[C---:B------:R-:W-:Y:S01]  /*60b0*/  FMUL R12, R38.reuse, R12 ;  /* 0x0000000c260c7220 */ /* 0x040fe20000400000 */
        /* <DEDUP_REMOVED lines=10> */
[----:B------:R-:W-:Y:S02]  /*6160*/  HADD2.F32 R44, -RZ, R44.H1_H1 ;  /* 0x3000002cff2c7230 */ /* 0x000fe40000004100 */
[C---:B------:R-:W-:Y:S01]  /*6170*/  FMUL R10, R38.reuse, R10 ;  /* 0x0000000a260a7220 */ /* 0x040fe20000400000 */
[C---:B------:R-:W-:Y:S01]  /*6180*/  FFMA R6, R39.reuse, R3, R6 ;  /* 0x0000000327067223 */ /* 0x040fe20000000006 */
[C---:B------:R-:W-:Y:S01]  /*6190*/  FFMA R7, R39.reuse, R40, R7 ;  /* 0x0000002827077223 */ /* 0x040fe20000000007 */
[C---:B------:R-:W-:Y:S01]  /*61a0*/  FFMA R8, R39.reuse, R41, R8 ;  /* 0x0000002927087223 */ /* 0x040fe20000000008 */
[C---:B------:R-:W-:Y:S01]  /*61b0*/  FFMA R9, R39.reuse, R42, R9 ;  /* 0x0000002a27097223 */ /* 0x040fe20000000009 */
[----:B------:R-:W-:Y:S01]  /*61c0*/  FFMA R10, R39, R43, R10 ;  /* 0x0000002b270a7223 */ /* 0x000fe2000000000a */
[--C-:B------:R-:W-:Y:S01]  /*61d0*/  HADD2.F32 R40, -RZ, R65.reuse.H0_H0 ;  /* 0x20000041ff287230 */ /* 0x100fe20000004100 */
[----:B------:R-:W-:Y:S01]  /*61e0*/  F2FP.SATFINITE.E4M3.F32.PACK_AB_MERGE_C R86, R7, R6, RZ ;  /* 0x000000060756723e */ /* 0x000fe200048070ff */
[C---:B------:R-:W-:Y:S01]  /*61f0*/  FMUL R7, R38.reuse, R24 ;  /* 0x0000001826077220 */ /* 0x040fe20000400000 */
[C---:B------:R-:W-:Y:S01]  /*6200*/  FMUL R24, R38.reuse, R29 ;  /* 0x0000001d26187220 */ /* 0x040fe20000400000 */
[C---:B------:R-:W-:Y:S01]  /*6210*/  FMUL R29, R38.reuse, R34 ;  /* 0x00000022261d7220 */ /* 0x040fe20000400000 */
[----:B------:R-:W-:Y:S02]  /*6220*/  HADD2.F32 R65, -RZ, R65.H1_H1 ;  /* 0x30000041ff417230 */ /* 0x000fe40000004100 */
[C---:B------:R-:W-:Y:S01]  /*6230*/  FMUL R11, R38.reuse, R11 ;  /* 0x0000000b260b7220 */ /* 0x040fe20000400000 */
[--C-:B------:R-:W-:Y:S02]  /*6240*/  HADD2.F32 R47, -RZ, R48.reuse.H0_H0 ;  /* 0x20000030ff2f7230 */ /* 0x100fe40000004100 */
[C---:B------:R-:W-:Y:S01]  /*6250*/  FMUL R14, R38.reuse, R14 ;  /* 0x0000000e260e7220 */ /* 0x040fe20000400000 */
[----:B------:R-:W-:Y:S02]  /*6260*/  HADD2.F32 R48, -RZ, R48.H1_H1 ;  /* 0x30000030ff307230 */ /* 0x000fe40000004100 */
[C---:B------:R-:W-:Y:S01]  /*6270*/  FFMA R11, R39.reuse, R44, R11 ;  /* 0x0000002c270b7223 */ /* 0x040fe2000000000b */
[C---:B------:R-:W-:Y:S01]  /*6280*/  FFMA R12, R39.reuse, R45, R12 ;  /* 0x0000002d270c7223 */ /* 0x040fe2000000000c */
[C---:B------:R-:W-:Y:S01]  /*6290*/  FFMA R13, R39.reuse, R46, R13 ;  /* 0x0000002e270d7223 */ /* 0x040fe2000000000d */
[----:B------:R-:W-:Y:S01]  /*62a0*/  FFMA R14, R39, R47, R14 ;  /* 0x0000002f270e7223 */ /* 0x000fe2000000000e */
[C---:B------:R-:W-:Y:S01]  /*62b0*/  FMUL R15, R38.reuse, R15 ;  /* 0x0000000f260f7220 */ /* 0x040fe20000400000 */
[--C-:B------:R-:W-:Y:S01]  /*62c0*/  HADD2.F32 R51, -RZ, R52.reuse.H0_H0 ;  /* 0x20000034ff337230 */ /* 0x100fe20000004100 */
[----:B------:R-:W-:Y:S01]  /*62d0*/  F2FP.SATFINITE.E4M3.F32.PACK_AB_MERGE_C R10, R11, R10, RZ ;  /* 0x0000000a0b0a723e */ /* 0x000fe200048070ff */
[----:B------:R-:W-:Y:S02]  /*62e0*/  HADD2.F32 R52, -RZ, R52.H1_H1 ;  /* 0x30000034ff347230 */ /* 0x000fe40000004100 */
[C---:B------:R-:W-:Y:S01]  /*62f0*/  FFMA R15, R39.reuse, R48, R15 ;  /* 0x00000030270f7223 */ /* 0x040fe2000000000f */
[C---:B------:R-:W-:Y:S01]  /*6300*/  FFMA R16, R39.reuse, R49, R16 ;  /* 0x0000003127107223 */ /* 0x040fe20000000010 */
[C---:B------:R-:W-:Y:S01]  /*6310*/  FFMA R17, R39.reuse, R50, R17 ;  /* 0x0000003227117223 */ /* 0x040fe20000000011 */
[C---:B------:R-:W-:Y:S01]  /*6320*/  FMUL R18, R38.reuse, R18 ;  /* 0x0000001226127220 */ /* 0x040fe20000400000 */
[C---:B------:R-:W-:Y:S01]  /*6330*/  FMUL R19, R38.reuse, R19 ;  /* 0x0000001326137220 */ /* 0x040fe20000400000 */
[--C-:B------:R-:W-:Y:S02]  /*6340*/  HADD2.F32 R55, -RZ, R56.reuse.H0_H0 ;  /* 0x20000038ff377230 */ /* 0x100fe40000004100 */
[C---:B------:R-:W-:Y:S01]  /*6350*/  FMUL R3, R38.reuse, R22 ;  /* 0x0000001626037220 */ /* 0x040fe20000400000 */
[C---:B------:R-:W-:Y:S01]  /*6360*/  FFMA R18, R39.reuse, R51, R18 ;  /* 0x0000003327127223 */ /* 0x040fe20000000012 */
[----:B------:R-:W-:Y:S02]  /*6370*/  HADD2.F32 R56, -RZ, R56.H1_H1 ;  /* 0x30000038ff387230 */ /* 0x000fe40000004100 */
[C---:B------:R-:W-:Y:S01]  /*6380*/  FFMA R19, R39.reuse, R52, R19 ;  /* 0x0000003427137223 */ /* 0x040fe20000000013 */
[C---:B------:R-:W-:Y:S01]  /*6390*/  FMUL R6, R38.reuse, R23 ;  /* 0x0000001726067220 */ /* 0x040fe20000400000 */
[C---:B------:R-:W-:Y:S01]  /*63a0*/  FFMA R0, R39.reuse, R53, R0 ;  /* 0x0000003527007223 */ /* 0x040fe20000000000 */
[C---:B------:R-:W-:Y:S01]  /*63b0*/  FFMA R2, R39.reuse, R54, R2 ;  /* 0x0000003627027223 */ /* 0x040fe20000000002 */
[--C-:B------:R-:W-:Y:S02]  /*63c0*/  HADD2.F32 R59, -RZ, R60.reuse.H0_H0 ;  /* 0x2000003cff3b7230 */ /* 0x100fe40000004100 */
[C---:B------:R-:W-:Y:S01]  /*63d0*/  FFMA R3, R39.reuse, R55, R3 ;  /* 0x0000003727037223 */ /* 0x040fe20000000003 */
[----:B------:R-:W-:Y:S02]  /*63e0*/  HADD2.F32 R60, -RZ, R60.H1_H1 ;  /* 0x3000003cff3c7230 */ /* 0x000fe40000004100 */
[C---:B------:R-:W-:Y:S01]  /*63f0*/  FMUL R21, R38.reuse, R26 ;  /* 0x0000001a26157220 */ /* 0x040fe20000400000 */
[C---:B------:R-:W-:Y:S01]  /*6400*/  FMUL R22, R38.reuse, R27 ;  /* 0x0000001b26167220 */ /* 0x040fe20000400000 */
[C---:B------:R-:W-:Y:S01]  /*6410*/  FFMA R6, R39.reuse, R56, R6 ;  /* 0x0000003827067223 */ /* 0x040fe20000000006 */
[C---:B------:R-:W-:Y:S01]  /*6420*/  FFMA R7, R39.reuse, R57, R7 ;  /* 0x0000003927077223 */ /* 0x040fe20000000007 */
[C---:B------:R-:W-:Y:S01]  /*6430*/  FMUL R23, R38.reuse, R28 ;  /* 0x0000001c26177220 */ /* 0x040fe20000400000 */
[C---:B------:R-:W-:Y:S01]  /*6440*/  FFMA R20, R39.reuse, R58, R20 ;  /* 0x0000003a27147223 */ /* 0x040fe20000000014 */
[--C-:B------:R-:W-:Y:S02]  /*6450*/  HADD2.F32 R63, -RZ, R64.reuse.H0_H0 ;  /* 0x20000040ff3f7230 */ /* 0x100fe40000004100 */
[C---:B------:R-:W-:Y:S01]  /*6460*/  FFMA R21, R39.reuse, R59, R21 ;  /* 0x0000003b27157223 */ /* 0x040fe20000000015 */
[----:B------:R-:W-:Y:S02]  /*6470*/  HADD2.F32 R64, -RZ, R64.H1_H1 ;  /* 0x30000040ff407230 */ /* 0x000fe40000004100 */
[C---:B------:R-:W-:Y:S01]  /*6480*/  FFMA R22, R39.reuse, R60, R22 ;  /* 0x0000003c27167223 */ /* 0x040fe20000000016 */
[C---:B------:R-:W-:Y:S01]  /*6490*/  FMUL R26, R38.reuse, R31 ;  /* 0x0000001f261a7220 */ /* 0x040fe20000400000 */
[C---:B------:R-:W-:Y:S01]  /*64a0*/  FMUL R27, R38.reuse, R32 ;  /* 0x00000020261b7220 */ /* 0x040fe20000400000 */
[C---:B------:R-:W-:Y:S01]  /*64b0*/  FFMA R23, R39.reuse, R61, R23 ;  /* 0x0000003d27177223 */ /* 0x040fe20000000017 */
[----:B------:R-:W-:Y:S01]  /*64c0*/  FMUL R28, R38, R33 ;  /* 0x00000021261c7220 */ /* 0x000fe20000400000 */
[C---:B------:R-:W-:Y:S01]  /*64d0*/  FFMA R24, R39.reuse, R62, R24 ;  /* 0x0000003e27187223 */ /* 0x040fe20000000018 */
[--C-:B------:R-:W-:Y:S02]  /*64e0*/  HADD2.F32 R66, -RZ, R67.reuse.H0_H0 ;  /* 0x20000043ff427230 */ /* 0x100fe40000004100 */
[C---:B------:R-:W-:Y:S01]  /*64f0*/  FFMA R25, R39.reuse, R63, R25 ;  /* 0x0000003f27197223 */ /* 0x040fe20000000019 */
[----:B------:R-:W-:Y:S02]  /*6500*/  HADD2.F32 R67, -RZ, R67.H1_H1 ;  /* 0x30000043ff437230 */ /* 0x000fe40000004100 */
[----:B------:R-:W-:Y:S01]  /*6510*/  FFMA R26, R39, R64, R26 ;  /* 0x00000040271a7223 */ /* 0x000fe2000000001a */
[----:B------:R-:W-:Y:S01]  /*6520*/  F2FP.SATFINITE.E4M3.F32.PACK_AB_MERGE_C R14, R15, R14, RZ ;  /* 0x0000000e0f0e723e */ /* 0x000fe200048070ff */
[----:B------:R-:W-:Y:S01]  /*6530*/  FFMA R27, R39, R40, R27 ;  /* 0x00000028271b7223 */ /* 0x000fe2000000001b */
[----:B------:R-:W-:Y:S01]  /*6540*/  F2FP.SATFINITE.E4M3.F32.PACK_AB_MERGE_C R18, R19, R18, RZ ;  /* 0x000000121312723e */ /* 0x000fe200048070ff */
[C---:B------:R-:W-:Y:S01]  /*6550*/  FFMA R28, R39.reuse, R65, R28 ;  /* 0x00000041271c7223 */ /* 0x040fe2000000001c */
[C---:B------:R-:W-:Y:S01]  /*6560*/  FFMA R29, R39.reuse, R66, R29 ;  /* 0x00000042271d7223 */ /* 0x040fe2000000001d */
[----:B------:R-:W-:Y:S01]  /*6570*/  FFMA R30, R39, R67, R30 ;  /* 0x00000043271e7223 */ /* 0x000fe2000000001e */
[----:B------:R-:W-:Y:S02]  /*6580*/  F2FP.SATFINITE.E4M3.F32.PACK_AB_MERGE_C R32, R5, R4, R86 ;  /* 0x000000040520723e */ /* 0x000fe40004807056 */
[----:B------:R-:W-:Y:S02]  /*6590*/  F2FP.SATFINITE.E4M3.F32.PACK_AB_MERGE_C R33, R9, R8, R10 ;  /* 0x000000080921723e */ /* 0x000fe4000480700a */
[----:B------:R-:W-:Y:S02]  /*65a0*/  F2FP.SATFINITE.E4M3.F32.PACK_AB_MERGE_C R34, R13, R12, R14 ;  /* 0x0000000c0d22723e */ /* 0x000fe4000480700e */
[----:B------:R-:W-:Y:S02]  /*65b0*/  F2FP.SATFINITE.E4M3.F32.PACK_AB_MERGE_C R35, R17, R16, R18 ;  /* 0x000000101123723e */ /* 0x000fe40004807012 */
[----:B------:R-:W-:Y:S02]  /*65c0*/  F2FP.SATFINITE.E4M3.F32.PACK_AB_MERGE_C R3, R6, R3, RZ ;  /* 0x000000030603723e */ /* 0x000fe400048070ff */
[----:B------:R-:W-:Y:S01]  /*65d0*/  F2FP.SATFINITE.E4M3.F32.PACK_AB_MERGE_C R5, R22, R21, RZ ;  /* 0x000000151605723e */ /* 0x000fe200048070ff */
[----:B------:R1:W-:Y:S01]  /*65e0*/  STS.128 [R78+UR44+0x1200], R32 ;  /* 0x001200204e007988 */ /* 0x0003e20008000c2c */
[----:B------:R-:W-:Y:S02]  /*65f0*/  F2FP.SATFINITE.E4M3.F32.PACK_AB_MERGE_C R6, R26, R25, RZ ;  /* 0x000000191a06723e */ /* 0x000fe400048070ff */
[----:B------:R-:W-:Y:S02]  /*6600*/  F2FP.SATFINITE.E4M3.F32.PACK_AB_MERGE_C R29, R30, R29, RZ ;  /* 0x0000001d1e1d723e */ /* 0x000fe400048070ff */
[----:B------:R-:W-:Y:S02]  /*6610*/  F2FP.SATFINITE.E4M3.F32.PACK_AB_MERGE_C R5, R20, R7, R5 ;  /* 0x000000071405723e */ /* 0x000fe40004807005 */
[----:B------:R-:W-:Y:S02]  /*6620*/  F2FP.SATFINITE.E4M3.F32.PACK_AB_MERGE_C R4, R2, R0, R3 ;  /* 0x000000000204723e */ /* 0x000fe40004807003 */
[----:B------:R-:W-:Y:S02]  /*6630*/  F2FP.SATFINITE.E4M3.F32.PACK_AB_MERGE_C R6, R24, R23, R6 ;  /* 0x000000171806723e */ /* 0x000fe40004807006 */
[----:B------:R-:W-:Y:S05]  /*6640*/  F2FP.SATFINITE.E4M3.F32.PACK_AB_MERGE_C R7, R28, R27, R29 ;  /* 0x0000001b1c07723e */ /* 0x000fea000480701d */
[----:B------:R1:W-:Y:S01]  /*6650*/  STS.128 [R77+0x1010], R4 ;  /* 0x001010044d007388 */ /* 0x0003e20000000c00 */
[----:B------:R-:W-:Y:S01]  /*6660*/  @!PT LDS RZ, [RZ] ;  /* 0x00000000fffff984 */ /* 0x000fe20000000800 */
[----:B------:R-:W-:Y:S01]  /*6670*/  @!PT LDS RZ, [RZ] ;  /* 0x00000000fffff984 */ /* 0x000fe20000000800 */
[----:B------:R-:W-:Y:S01]  /*6680*/  @!PT LDS RZ, [RZ] ;  /* 0x00000000fffff984 */ /* 0x000fe20000000800 */
[----:B------:R-:W-:Y:S01]  /*6690*/  @!PT LDS RZ, [RZ] ;  /* 0x00000000fffff984 */ /* 0x000fe20000000800 */
[----:B------:R3:W-:Y:S07]  /*66a0*/  MEMBAR.ALL.CTA ;  /* 0x0000000000007992 */ /* 0x0007ee0000008000 */
[----:B---3--:R-:W3:Y:S02]  /*66b0*/  FENCE.VIEW.ASYNC.S ;  /* 0x00000000000073c6 */ /* 0x008ee40000000000 */
[----:B---3--:R-:W-:Y:S06]  /*66c0*/  BAR.SYNC.DEFER_BLOCKING 0x1, 0x80 ;  /* 0x0042000000007b1d */ /* 0x008fec0000010000 */
[----:B------:R-:W-:Y:S05]  /*66d0*/  @P0 BRA `(.L_x_99) ;  /* 0x0000000000300947 */ /* 0x000fea0003800000 */
[----:B------:R-:W-:Y:S02]  /*66e0*/  UIADD3 UR4, UPT, UPT, UR44, 0x1200, URZ ;  /* 0x000012002c047890 */ /* 0x000fe4000fffe0ff */
[----:B------:R-:W-:Y:S02]  /*66f0*/  USHF.L.U32 UR9, UR45, 0x6, URZ ;  /* 0x000000062d097899 */ /* 0x000fe400080006ff */
[----:B------:R-:W-:Y:S02]  /*6700*/  USHF.L.U32 UR10, UR46, 0x6, URZ ;  /* 0x000000062e0a7899 */ /* 0x000fe400080006ff */
[----:B------:R-:W-:Y:S01]  /*6710*/  MOV R85, UR4 ;  /* 0x0000000400557c02 */ /* 0x000fe20008000f00 */
[----:B------:R-:W-:Y:S01]  /*6720*/  UIADD3 UR4, UP0, UPT, UR62, 0x680, URZ ;  /* 0x000006803e047890 */ /* 0x000fe2000ff1e0ff */
[----:B------:R-:W-:Y:S02]  /*6730*/  UMOV UR11, UR36 ;  /* 0x00000024000b7c82 */ /* 0x000fe40008000000 */
[----:B------:R-:W-:Y:S01]  /*6740*/  R2UR UR8, R85 ;  /* 0x00000000550872ca */ /* 0x000fe200000e0000 */
[----:B------:R-:W-:Y:S11]  /*6750*/  UIADD3.X UR5, UPT, UPT, URZ, UR63, URZ, UP0, !UPT ;  /* 0x0000003fff057290 */ /* 0x000ff600087fe4ff */
[----:B------:R-:W-:Y:S01]  /*6760*/  @!UPT UIADD3 URZ, UPT, UPT, URZ, URZ, URZ ;  /* 0x000000fffffff290 */ /* 0x000fe2000fffe0ff */
[----:B------:R3:W-:Y:S01]  /*6770*/  UTMASTG.3D [UR8], [UR4] ;  /* 0x00000008040073b5 */ /* 0x0007e20008010000 */
[----:B------:R0:W-:Y:S01]  /*6780*/  UTMACMDFLUSH ;  /* 0x00000000000079b7 */ /* 0x0001e20000000000 */
[----:B---3--:R-:W-:Y:S04]  /*6790*/  DEPBAR.LE SB0, 0x0 ;  /* 0x000080000000791a */ /* 0x008fe80000000000 */
.L_x_99:
[----:B------:R-:W-:Y:S05]  /*67a0*/  BSYNC.RECONVERGENT B0 ;  /* 0x0000000000007941 */ /* 0x000fea0003800200 */
.L_x_98:
[----:B------:R-:W-:Y:S01]  /*67b0*/  BAR.SYNC.DEFER_BLOCKING 0x1, 0x80 ;  /* 0x0042000000007b1d */ /* 0x000fe20000010000 */
[----:B------:R-:W-:Y:S01]  /*67c0*/  ISETP.NE.AND P0, PT, R81, 0x2, PT ;  /* 0x000000025100780c */ /* 0x000fe20003f05270 */
[----:B------:R-:W-:Y:S01]  /*67d0*/  UISETP.NE.AND UP0, UPT, UR47, URZ, UPT ;  /* 0x000000ff2f00728c */ /* 0x000fe2000bf05270 */
[----:B------:R-:W-:Y:S01]  /*67e0*/  ISETP.NE.AND P1, PT, R36, 0x4, PT ;  /* 0x000000042400780c */ /* 0x000fe20003f25270 */
[----:B------:R-:W-:Y:S01]  /*67f0*/  UIADD3 UR45, UPT, UPT, UR37, UR60, URZ ;  /* 0x0000003c252d7290 */ /* 0x000fe2000fffe0ff */
[----:B------:R-:W-:Y:S01]  /*6800*/  SEL R2, RZ, 0x1, P0 ;  /* 0x00000001ff027807 */ /* 0x000fe20000000000 */
[----:B------:R-:W-:Y:S01]  /*6810*/  UIADD3 UR46, UPT, UPT, UR38, UR57, URZ ;  /* 0x00000039262e7290 */ /* 0x000fe2000fffe0ff */
[----:B------:R-:W-:Y:S02]  /*6820*/  SEL R0, RZ, 0x1, P1 ;  /* 0x00000001ff007807 */ /* 0x000fe40000800000 */
[----:B------:R-:W-:Y:S02]  /*6830*/  LOP3.LUT R83, R83, R2, RZ, 0x3c, !PT ;  /* 0x0000000253537212 */ /* 0x000fe400078e3cff */
[----:B------:R-:W-:Y:S02]  /*6840*/  LOP3.LUT R84, R84, R0, RZ, 0x3c, !PT ;  /* 0x0000000054547212 */ /* 0x000fe400078e3cff */
[----:B------:R-:W-:Y:S02]  /*6850*/  SEL R81, R81, RZ, P0 ;  /* 0x000000ff51517207 */ /* 0x000fe40000000000 */
[----:B------:R-:W-:Y:S01]  /*6860*/  SEL R36, R36, RZ, P1 ;  /* 0x000000ff24247207 */ /* 0x000fe20000800000 */
[----:B------:R-:W-:Y:S01]  /*6870*/  UMOV UR36, UR51 ;  /* 0x0000003300247c82 */ /* 0x000fe20008000000 */
[----:B------:R-:W-:Y:S05]  /*6880*/  BRA.U UP0, `(.L_x_100) ;  /* 0xffffffe5002c7547 */ /* 0x000fea000b83ffff */
[----:B------:R-:W-:Y:S05]  /*6890*/  EXIT ;  /* 0x000000000000794d */ /* 0x000fea0003800000 */
.L_x_24:
[----:B--2---:R2:W3:Y:S02]  /*68a0*/  SYNCS.PHASECHK.TRANS64.TRYWAIT P0, [R0+URZ+0xc0], R2 ;  /* 0x0000c002000075a7 */ /* 0x0044e400080011ff */
[----:B---3--:R-:W-:Y:S05]  /*68b0*/  @!P0 NANOSLEEP.SYNCS 0x989680 ;  /* 0x009896800000895d */ /* 0x008fea0003900000 */
[----:B------:R-:W3:Y:S02]  /*68c0*/  @!P0 SYNCS.PHASECHK.TRANS64 P0, [R0+URZ+0xc0], R2 ;  /* 0x0000c002000085a7 */ /* 0x000ee400080010ff */
[----:B---3--:R-:W-:Y:S05]  /*68d0*/  @!P0 BRA `(.L_x_24) ;  /* 0xfffffffc00f08947 */ /* 0x008fea000383ffff */
[----:B------:R-:W-:Y:S05]  /*68e0*/  BRA `(.L_x_101) ;  /* 0xffffffb000147947 */ /* 0x000fea000383ffff */
.L_x_27:
[----:B-1----:R-:W-:-:S07]  /*68f0*/  MOV R0, UR33 ;  /* 0x0000002100007c02 */ /* 0x002fce0008000f00 */
.L_x_102:
[----:B-1----:R1:W2:Y:S02]  /*6900*/  SYNCS.PHASECHK.TRANS64.TRYWAIT P0, [R0+URZ+0x18], R3 ;  /* 0x00001803000075a7 */ /* 0x0022a400080011ff */
[----:B--2---:R-:W-:Y:S05]  /*6910*/  @!P0 NANOSLEEP.SYNCS 0x989680 ;  /* 0x009896800000895d */ /* 0x004fea0003900000 */
[----:B------:R-:W2:Y:S02]  /*6920*/  @!P0 SYNCS.PHASECHK.TRANS64 P0, [R0+URZ+0x18], R3 ;  /* 0x00001803000085a7 */ /* 0x000ea400080010ff */
[----:B--2---:R-:W-:Y:S05]  /*6930*/  @!P0 BRA `(.L_x_102) ;  /* 0xfffffffc00f08947 */ /* 0x004fea000383ffff */
[----:B------:R-:W-:Y:S05]  /*6940*/  BRA `(.L_x_26) ;  /* 0xffffffb000607947 */ /* 0x000fea000383ffff */
.L_x_34:
[----:B-1----:R-:W-:-:S07]  /*6950*/  MOV R0, UR17 ;  /* 0x0000001100007c02 */ /* 0x002fce0008000f00 */
.L_x_103:
[----:B-1----:R1:W2:Y:S02]  /*6960*/  SYNCS.PHASECHK.TRANS64.TRYWAIT P0, [R0+URZ+0x18], R3 ;  /* 0x00001803000075a7 */ /* 0x0022a400080011ff */
[----:B--2---:R-:W-:Y:S05]  /*6970*/  @!P0 NANOSLEEP.SYNCS 0x989680 ;  /* 0x009896800000895d */ /* 0x004fea0003900000 */
[----:B------:R-:W2:Y:S02]  /*6980*/  @!P0 SYNCS.PHASECHK.TRANS64 P0, [R0+URZ+0x18], R3 ;  /* 0x00001803000085a7 */ /* 0x000ea400080010ff */
[----:B--2---:R-:W-:Y:S05]  /*6990*/  @!P0 BRA `(.L_x_103) ;  /* 0xfffffffc00f08947 */ /* 0x004fea000383ffff */
[----:B------:R-:W-:Y:S05]  /*69a0*/  BRA `(.L_x_33) ;  /* 0xffffffb400247947 */ /* 0x000fea000383ffff */
.L_x_39:
[----:B-1----:R1:W2:Y:S02]  /*69b0*/  SYNCS.PHASECHK.TRANS64.TRYWAIT P0, [R3+URZ+0x50], R0 ;  /* 0x00005000030075a7 */ /* 0x0022a400080011ff */
[----:B--2---:R-:W-:Y:S05]  /*69c0*/  @!P0 NANOSLEEP.SYNCS 0x989680 ;  /* 0x009896800000895d */ /* 0x004fea0003900000 */
[----:B------:R-:W2:Y:S02]  /*69d0*/  @!P0 SYNCS.PHASECHK.TRANS64 P0, [R3+URZ+0x50], R0 ;  /* 0x00005000030085a7 */ /* 0x000ea400080010ff */
[----:B--2---:R-:W-:Y:S05]  /*69e0*/  @!P0 BRA `(.L_x_39) ;  /* 0xfffffffc00f08947 */ /* 0x004fea000383ffff */
[----:B------:R-:W-:Y:S05]  /*69f0*/  BRA `(.L_x_104) ;  /* 0xffffffb400d07947 */ /* 0x000fea000383ffff */
.L_x_43:
[----:B------:R-:W-:-:S07]  /*6a00*/  MOV R0, UR4 ;  /* 0x0000000400007c02 */ /* 0x000fce0008000f00 */
.L_x_105:
[----:B-1----:R1:W2:Y:S02]  /*6a10*/  SYNCS.PHASECHK.TRANS64.TRYWAIT P0, [R0+URZ], R2 ;  /* 0x00000002000075a7 */ /* 0x0022a400080011ff */
[----:B--2---:R-:W-:Y:S05]  /*6a20*/  @!P0 NANOSLEEP.SYNCS 0x989680 ;  /* 0x009896800000895d */ /* 0x004fea0003900000 */
[----:B------:R-:W2:Y:S02]  /*6a30*/  @!P0 SYNCS.PHASECHK.TRANS64 P0, [R0+URZ], R2 ;  /* 0x00000002000085a7 */ /* 0x000ea400080010ff */
[----:B--2---:R-:W-:Y:S05]  /*6a40*/  @!P0 BRA `(.L_x_105) ;  /* 0xfffffffc00f08947 */ /* 0x004fea000383ffff */
[----:B------:R-:W-:Y:S05]  /*6a50*/  BRA `(.L_x_106) ;  /* 0xffffffbc00747947 */ /* 0x000fea000383ffff */
.L_x_44:
[----:B------:R-:W-:-:S07]  /*6a60*/  MOV R0, UR5 ;  /* 0x0000000500007c02 */ /* 0x000fce0008000f00 */
.L_x_107:
[----:B-1----:R1:W2:Y:S02]  /*6a70*/  SYNCS.PHASECHK.TRANS64.TRYWAIT P0, [R0+URZ], R2 ;  /* 0x00000002000075a7 */ /* 0x0022a400080011ff */
[----:B--2---:R-:W-:Y:S05]  /*6a80*/  @!P0 NANOSLEEP.SYNCS 0x989680 ;  /* 0x009896800000895d */ /* 0x004fea0003900000 */
[----:B------:R-:W2:Y:S02]  /*6a90*/  @!P0 SYNCS.PHASECHK.TRANS64 P0, [R0+URZ], R2 ;  /* 0x00000002000085a7 */ /* 0x000ea400080010ff */
[----:B--2---:R-:W-:Y:S05]  /*6aa0*/  @!P0 BRA `(.L_x_107) ;  /* 0xfffffffc00f08947 */ /* 0x004fea000383ffff */
[----:B------:R-:W-:Y:S05]  /*6ab0*/  BRA `(.L_x_108) ;  /* 0xffffffbc00807947 */ /* 0x000fea000383ffff */
.L_x_47:
[----:B--2---:R2:W3:Y:S02]  /*6ac0*/  SYNCS.PHASECHK.TRANS64.TRYWAIT P0, [R2+URZ+0xb0], R4 ;  /* 0x0000b004020075a7 */ /* 0x0044e400080011ff */
[----:B---3--:R-:W-:Y:S05]  /*6ad0*/  @!P0 NANOSLEEP.SYNCS 0x989680 ;  /* 0x009896800000895d */ /* 0x008fea0003900000 */
[----:B------:R-:W3:Y:S02]  /*6ae0*/  @!P0 SYNCS.PHASECHK.TRANS64 P0, [R2+URZ+0xb0], R4 ;  /* 0x0000b004020085a7 */ /* 0x000ee400080010ff */
[----:B---3--:R-:W-:Y:S05]  /*6af0*/  @!P0 BRA `(.L_x_47) ;  /* 0xfffffffc00f08947 */ /* 0x008fea000383ffff */
[----:B------:R-:W-:Y:S05]  /*6b00*/  BRA `(.L_x_109) ;  /* 0xffffffbc00dc7947 */ /* 0x000fea000383ffff */
.L_x_48:
[----:B------:R-:W-:-:S07]  /*6b10*/  MOV R2, UR4 ;  /* 0x0000000400027c02 */ /* 0x000fce0008000f00 */
.L_x_110:
[----:B--2---:R2:W3:Y:S02]  /*6b20*/  SYNCS.PHASECHK.TRANS64.TRYWAIT P0, [R2+URZ+0x60], R5 ;  /* 0x00006005020075a7 */ /* 0x0044e400080011ff */
[----:B---3--:R-:W-:Y:S05]  /*6b30*/  @!P0 NANOSLEEP.SYNCS 0x989680 ;  /* 0x009896800000895d */ /* 0x008fea0003900000 */
[----:B------:R-:W3:Y:S02]  /*6b40*/  @!P0 SYNCS.PHASECHK.TRANS64 P0, [R2+URZ+0x60], R5 ;  /* 0x00006005020085a7 */ /* 0x000ee400080010ff */
[----:B---3--:R-:W-:Y:S05]  /*6b50*/  @!P0 BRA `(.L_x_110) ;  /* 0xfffffffc00f08947 */ /* 0x008fea000383ffff */
[----:B------:R-:W-:Y:S05]  /*6b60*/  BRA `(.L_x_111) ;  /* 0xffffffbc00ec7947 */ /* 0x000fea000383ffff */
.L_x_49:
[----:B--2---:R2:W3:Y:S02]  /*6b70*/  SYNCS.PHASECHK.TRANS64.TRYWAIT P1, [R2+URZ+0x50], R4 ;  /* 0x00005004020075a7 */ /* 0x0044e400080211ff */
[----:B---3--:R-:W-:Y:S05]  /*6b80*/  @!P1 NANOSLEEP.SYNCS 0x989680 ;  /* 0x009896800000995d */ /* 0x008fea0003900000 */
[----:B------:R-:W3:Y:S02]  /*6b90*/  @!P1 SYNCS.PHASECHK.TRANS64 P1, [R2+URZ+0x50], R4 ;  /* 0x00005004020095a7 */ /* 0x000ee400080210ff */
[----:B---3--:R-:W-:Y:S05]  /*6ba0*/  @!P1 BRA `(.L_x_49) ;  /* 0xfffffffc00f09947 */ /* 0x008fea000383ffff */
[----:B------:R-:W-:Y:S05]  /*6bb0*/  BRA `(.L_x_112) ;  /* 0xffffffc0001c7947 */ /* 0x000fea000383ffff */
.L_x_52:
[----:B------:R-:W-:-:S07]  /*6bc0*/  MOV R0, UR4 ;  /* 0x0000000400007c02 */ /* 0x000fce0008000f00 */
.L_x_113:
[----:B--2---:R2:W3:Y:S02]  /*6bd0*/  SYNCS.PHASECHK.TRANS64.TRYWAIT P0, [R0+URZ+0x60], R2 ;  /* 0x00006002000075a7 */ /* 0x0044e400080011ff */
[----:B---3--:R-:W-:Y:S05]  /*6be0*/  @!P0 NANOSLEEP.SYNCS 0x989680 ;  /* 0x009896800000895d */ /* 0x008fea0003900000 */
[----:B------:R-:W3:Y:S02]  /*6bf0*/  @!P0 SYNCS.PHASECHK.TRANS64 P0, [R0+URZ+0x60], R2 ;  /* 0x00006002000085a7 */ /* 0x000ee400080010ff */
[----:B---3--:R-:W-:Y:S05]  /*6c00*/  @!P0 BRA `(.L_x_113) ;  /* 0xfffffffc00f08947 */ /* 0x008fea000383ffff */
[----:B------:R-:W-:Y:S05]  /*6c10*/  BRA `(.L_x_51) ;  /* 0xffffffc000707947 */ /* 0x000fea000383ffff */
.L_x_59:
[----:B-1----:R1:W2:Y:S02]  /*6c20*/  SYNCS.PHASECHK.TRANS64.TRYWAIT P1, [R0+URZ+0x50], R2 ;  /* 0x00005002000075a7 */ /* 0x0022a400080211ff */
[----:B--2---:R-:W-:Y:S05]  /*6c30*/  @!P1 NANOSLEEP.SYNCS 0x989680 ;  /* 0x009896800000995d */ /* 0x004fea0003900000 */
[----:B------:R-:W2:Y:S02]  /*6c40*/  @!P1 SYNCS.PHASECHK.TRANS64 P1, [R0+URZ+0x50], R2 ;  /* 0x00005002000095a7 */ /* 0x000ea400080210ff */
[----:B--2---:R-:W-:Y:S05]  /*6c50*/  @!P1 BRA `(.L_x_59) ;  /* 0xfffffffc00f09947 */ /* 0x004fea000383ffff */
[----:B------:R-:W-:Y:S05]  /*6c60*/  BRA `(.L_x_114) ;  /* 0xffffffc400e47947 */ /* 0x000fea000383ffff */
.L_x_60:
[----:B------:R-:W-:-:S07]  /*6c70*/  MOV R2, UR31 ;  /* 0x0000001f00027c02 */ /* 0x000fce0008000f00 */
.L_x_115:
[----:B-1----:R1:W2:Y:S02]  /*6c80*/  SYNCS.PHASECHK.TRANS64.TRYWAIT P0, [R2+URZ+0x90], R0 ;  /* 0x00009000020075a7 */ /* 0x0022a400080011ff */
[----:B--2---:R-:W-:Y:S05]  /*6c90*/  @!P0 NANOSLEEP.SYNCS 0x989680 ;  /* 0x009896800000895d */ /* 0x004fea0003900000 */
[----:B------:R-:W2:Y:S02]  /*6ca0*/  @!P0 SYNCS.PHASECHK.TRANS64 P0, [R2+URZ+0x90], R0 ;  /* 0x00009000020085a7 */ /* 0x000ea400080010ff */
[----:B--2---:R-:W-:Y:S05]  /*6cb0*/  @!P0 BRA `(.L_x_115) ;  /* 0xfffffffc00f08947 */ /* 0x004fea000383ffff */
[----:B------:R-:W-:Y:S05]  /*6cc0*/  BRA `(.L_x_116) ;  /* 0xffffffc800347947 */ /* 0x000fea000383ffff */
.L_x_63:
[----:B------:R-:W-:Y:S07]  /*6cd0*/  MOV R0, UR5 ;  /* 0x0000000500007c02 */ /* 0x000fee0008000f00 */
.L_x_117:
[----:B-1----:R1:W2:Y:S02]  /*6ce0*/  SYNCS.PHASECHK.TRANS64.TRYWAIT P0, [R0+URZ], R2 ;  /* 0x00000002000075a7 */ /* 0x0022a400080011ff */
[----:B--2---:R-:W-:Y:S05]  /*6cf0*/  @!P0 NANOSLEEP.SYNCS 0x989680 ;  /* 0x009896800000895d */ /* 0x004fea0003900000 */
[----:B------:R-:W2:Y:S02]  /*6d00*/  @!P0 SYNCS.PHASECHK.TRANS64 P0, [R0+URZ], R2 ;  /* 0x00000002000085a7 */ /* 0x000ea400080010ff */
[----:B--2---:R-:W-:Y:S05]  /*6d10*/  @!P0 BRA `(.L_x_117) ;  /* 0xfffffffc00f08947 */ /* 0x004fea000383ffff */
[----:B------:R-:W-:Y:S05]  /*6d20*/  BRA `(.L_x_62) ;  /* 0xffffffc800507947 */ /* 0x000fea000383ffff */
.L_x_66:
[----:B------:R-:W-:-:S07]  /*6d30*/  MOV R0, UR4 ;  /* 0x0000000400007c02 */ /* 0x000fce0008000f00 */
.L_x_118:
[----:B--2---:R2:W4:Y:S02]  /*6d40*/  SYNCS.PHASECHK.TRANS64.TRYWAIT P0, [R0+URZ], R2 ;  /* 0x00000002000075a7 */ /* 0x00452400080011ff */
[----:B----4-:R-:W-:Y:S05]  /*6d50*/  @!P0 NANOSLEEP.SYNCS 0x989680 ;  /* 0x009896800000895d */ /* 0x010fea0003900000 */
[----:B------:R-:W4:Y:S02]  /*6d60*/  @!P0 SYNCS.PHASECHK.TRANS64 P0, [R0+URZ], R2 ;  /* 0x00000002000085a7 */ /* 0x000f2400080010ff */
[----:B----4-:R-:W-:Y:S05]  /*6d70*/  @!P0 BRA `(.L_x_118) ;  /* 0xfffffffc00f08947 */ /* 0x010fea000383ffff */
[----:B------:R-:W-:Y:S05]  /*6d80*/  BRA `(.L_x_119) ;  /* 0xffffffcc002c7947 */ /* 0x000fea000383ffff */
.L_x_67:
[----:B------:R-:W-:-:S07]  /*6d90*/  MOV R0, UR5 ;  /* 0x0000000500007c02 */ /* 0x000fce0008000f00 */
.L_x_120:
[----:B-1----:R1:W2:Y:S02]  /*6da0*/  SYNCS.PHASECHK.TRANS64.TRYWAIT P0, [R0+URZ], R3 ;  /* 0x00000003000075a7 */ /* 0x0022a400080011ff */
[----:B--2---:R-:W-:Y:S05]  /*6db0*/  @!P0 NANOSLEEP.SYNCS 0x989680 ;  /* 0x009896800000895d */ /* 0x004fea0003900000 */
[----:B------:R-:W2:Y:S02]  /*6dc0*/  @!P0 SYNCS.PHASECHK.TRANS64 P0, [R0+URZ], R3 ;  /* 0x00000003000085a7 */ /* 0x000ea400080010ff */
[----:B--2---:R-:W-:Y:S05]  /*6dd0*/  @!P0 BRA `(.L_x_120) ;  /* 0xfffffffc00f08947 */ /* 0x004fea000383ffff */
[----:B------:R-:W-:Y:S05]  /*6de0*/  BRA `(.L_x_121) ;  /* 0xffffffcc00387947 */ /* 0x000fea000383ffff */
.L_x_68:
[----:B------:R-:W-:-:S07]  /*6df0*/  MOV R0, UR5 ;  /* 0x0000000500007c02 */ /* 0x000fce0008000f00 */
.L_x_122:
[----:B-1----:R1:W2:Y:S02]  /*6e00*/  SYNCS.PHASECHK.TRANS64.TRYWAIT P0, [R0+URZ], R3 ;  /* 0x00000003000075a7 */ /* 0x0022a400080011ff */
[----:B--2---:R-:W-:Y:S05]  /*6e10*/  @!P0 NANOSLEEP.SYNCS 0x989680 ;  /* 0x009896800000895d */ /* 0x004fea0003900000 */
[----:B------:R-:W2:Y:S02]  /*6e20*/  @!P0 SYNCS.PHASECHK.TRANS64 P0, [R0+URZ], R3 ;  /* 0x00000003000085a7 */ /* 0x000ea400080010ff */
[----:B--2---:R-:W-:Y:S05]  /*6e30*/  @!P0 BRA `(.L_x_122) ;  /* 0xfffffffc00f08947 */ /* 0x004fea000383ffff */
[----:B------:R-:W-:Y:S05]  /*6e40*/  BRA `(.L_x_123) ;  /* 0xffffffcc00447947 */ /* 0x000fea000383ffff */
.L_x_69:
[----:B-1----:R-:W-:-:S07]  /*6e50*/  MOV R0, UR4 ;  /* 0x0000000400007c02 */ /* 0x002fce0008000f00 */
.L_x_124:
[----:B-1----:R1:W2:Y:S02]  /*6e60*/  SYNCS.PHASECHK.TRANS64.TRYWAIT P0, [R0+URZ], R2 ;  /* 0x00000002000075a7 */ /* 0x0022a400080011ff */
[----:B--2---:R-:W-:Y:S05]  /*6e70*/  @!P0 NANOSLEEP.SYNCS 0x989680 ;  /* 0x009896800000895d */ /* 0x004fea0003900000 */
[----:B------:R-:W2:Y:S02]  /*6e80*/  @!P0 SYNCS.PHASECHK.TRANS64 P0, [R0+URZ], R2 ;  /* 0x00000002000085a7 */ /* 0x000ea400080010ff */
[----:B--2---:R-:W-:Y:S05]  /*6e90*/  @!P0 BRA `(.L_x_124) ;  /* 0xfffffffc00f08947 */ /* 0x004fea000383ffff */
[----:B------:R-:W-:Y:S05]  /*6ea0*/  BRA `(.L_x_125) ;  /* 0xffffffcc00507947 */ /* 0x000fea000383ffff */
.L_x_74:
[----:B---3--:R3:W4:Y:S02]  /*6eb0*/  SYNCS.PHASECHK.TRANS64.TRYWAIT P0, [R7+URZ+0x50], R0 ;  /* 0x00005000070075a7 */ /* 0x00872400080011ff */
[----:B----4-:R-:W-:Y:S05]  /*6ec0*/  @!P0 NANOSLEEP.SYNCS 0x989680 ;  /* 0x009896800000895d */ /* 0x010fea0003900000 */
[----:B------:R-:W4:Y:S02]  /*6ed0*/  @!P0 SYNCS.PHASECHK.TRANS64 P0, [R7+URZ+0x50], R0 ;  /* 0x00005000070085a7 */ /* 0x000f2400080010ff */
[----:B----4-:R-:W-:Y:S05]  /*6ee0*/  @!P0 BRA `(.L_x_74) ;  /* 0xfffffffc00f08947 */ /* 0x010fea000383ffff */
[----:B------:R-:W-:Y:S05]  /*6ef0*/  BRA `(.L_x_126) ;  /* 0xffffffd000647947 */ /* 0x000fea000383ffff */
.L_x_77:
[----:B-1----:R-:W-:Y:S07]  /*6f00*/  MOV R0, UR17 ;  /* 0x0000001100007c02 */ /* 0x002fee0008000f00 */
.L_x_127:
[----:B-1----:R1:W3:Y:S02]  /*6f10*/  SYNCS.PHASECHK.TRANS64.TRYWAIT P2, [R0+URZ+0x48], R7 ;  /* 0x00004807000075a7 */ /* 0x0022e400080411ff */
[----:B---3--:R-:W-:Y:S05]  /*6f20*/  @!P2 NANOSLEEP.SYNCS 0x989680 ;  /* 0x009896800000a95d */ /* 0x008fea0003900000 */
[----:B------:R-:W3:Y:S02]  /*6f30*/  @!P2 SYNCS.PHASECHK.TRANS64 P2, [R0+URZ+0x48], R7 ;  /* 0x000048070000a5a7 */ /* 0x000ee400080410ff */
[----:B---3--:R-:W-:Y:S05]  /*6f40*/  @!P2 BRA `(.L_x_127) ;  /* 0xfffffffc00f0a947 */ /* 0x008fea000383ffff */
[----:B------:R-:W-:Y:S05]  /*6f50*/  BRA `(.L_x_76) ;  /* 0xffffffd400c47947 */ /* 0x000fea000383ffff */
.L_x_80:
[----:B-1----:R-:W-:Y:S07]  /*6f60*/  MOV R0, UR17 ;  /* 0x0000001100007c02 */ /* 0x002fee0008000f00 */
.L_x_128:
[----:B-1----:R1:W3:Y:S02]  /*6f70*/  SYNCS.PHASECHK.TRANS64.TRYWAIT P0, [R0+URZ+0x38], R6 ;  /* 0x00003806000075a7 */ /* 0x0022e400080011ff */
[----:B---3--:R-:W-:Y:S05]  /*6f80*/  @!P0 NANOSLEEP.SYNCS 0x989680 ;  /* 0x009896800000895d */ /* 0x008fea0003900000 */
[----:B------:R-:W3:Y:S02]  /*6f90*/  @!P0 SYNCS.PHASECHK.TRANS64 P0, [R0+URZ+0x38], R6 ;  /* 0x00003806000085a7 */ /* 0x000ee400080010ff */
[----:B---3--:R-:W-:Y:S05]  /*6fa0*/  @!P0 BRA `(.L_x_128) ;  /* 0xfffffffc00f08947 */ /* 0x008fea000383ffff */
[----:B------:R-:W-:Y:S05]  /*6fb0*/  BRA `(.L_x_129) ;  /* 0xffffffd800147947 */ /* 0x000fea000383ffff */
.L_x_83:
[----:B---3--:R3:W1:Y:S02]  /*6fc0*/  SYNCS.PHASECHK.TRANS64.TRYWAIT P0, [R3+URZ+0x50], R0 ;  /* 0x00005000030075a7 */ /* 0x00866400080011ff */
[----:B-1----:R-:W-:Y:S05]  /*6fd0*/  @!P0 NANOSLEEP.SYNCS 0x989680 ;  /* 0x009896800000895d */ /* 0x002fea0003900000 */
[----:B------:R-:W1:Y:S02]  /*6fe0*/  @!P0 SYNCS.PHASECHK.TRANS64 P0, [R3+URZ+0x50], R0 ;  /* 0x00005000030085a7 */ /* 0x000e6400080010ff */
[----:B-1----:R-:W-:Y:S05]  /*6ff0*/  @!P0 BRA `(.L_x_83) ;  /* 0xfffffffc00f08947 */ /* 0x002fea000383ffff */
[----:B------:R-:W-:Y:S05]  /*7000*/  BRA `(.L_x_130) ;  /* 0xffffffdc00607947 */ /* 0x000fea000383ffff */
.L_x_94:
[----:B-1----:R-:W-:Y:S04]  /*7010*/  MOV R0, UR44 ;  /* 0x0000002c00007c02 */ /* 0x002fe80008000f00 */
[----:B------:R1:W2:Y:S03]  /*7020*/  SYNCS.PHASECHK.TRANS64.TRYWAIT P1, [R0+URZ+0x30], R4 ;  /* 0x00003004000075a7 */ /* 0x0002a600080211ff */
[----:B--2---:R-:W-:Y:S05]  /*7030*/  @!P1 NANOSLEEP.SYNCS 0x989680 ;  /* 0x009896800000995d */ /* 0x004fea0003900000 */
[----:B------:R-:W2:Y:S02]  /*7040*/  @!P1 SYNCS.PHASECHK.TRANS64 P1, [R0+URZ+0x30], R4 ;  /* 0x00003004000095a7 */ /* 0x000ea400080210ff */
[----:B--2---:R-:W-:Y:S05]  /*7050*/  @!P1 BRA `(.L_x_94) ;  /* 0xfffffffc00ec9947 */ /* 0x004fea000383ffff */
[----:B------:R-:W-:Y:S05]  /*7060*/  BRA `(.L_x_93) ;  /* 0xffffffe800b07947 */ /* 0x000fea000383ffff */
.L_x_96:
[----:B------:R1:W1:Y:S02]  /*7070*/  SYNCS.PHASECHK.TRANS64.TRYWAIT P1, [R22+URZ+0x70], R3 ;  /* 0x00007003160075a7 */ /* 0x00026400080211ff */
[----:B-1----:R-:W-:Y:S05]  /*7080*/  @!P1 NANOSLEEP.SYNCS 0x989680 ;  /* 0x009896800000995d */ /* 0x002fea0003900000 */
[----:B------:R-:W1:Y:S02]  /*7090*/  @!P1 SYNCS.PHASECHK.TRANS64 P1, [R22+URZ+0x70], R3 ;  /* 0x00007003160095a7 */ /* 0x000e6400080210ff */
[----:B-1----:R-:W-:Y:S05]  /*70a0*/  @!P1 BRA `(.L_x_96) ;  /* 0xfffffffc00f09947 */ /* 0x002fea000383ffff */
[----:B------:R-:W-:Y:S05]  /*70b0*/  BRA `(.L_x_95) ;  /* 0xffffffe800ec7947 */ /* 0x000fea000383ffff */
        .weak           $__internal_0_$__cuda_sm10x_tcgen05_guardrail_trap_col_being_dealloced_not_returned_by_alloc
        .type           $__internal_0_$__cuda_sm10x_tcgen05_guardrail_trap_col_being_dealloced_not_returned_by_alloc,@function
        .size           $__internal_0_$__cuda_sm10x_tcgen05_guardrail_trap_col_being_dealloced_not_returned_by_alloc,($__internal_1_$__cuda_sm10x_tcgen05_guardrail_trap_phase_invalid_during_alloc - $__internal_0_$__cuda_sm10x_tcgen05_guardrail_trap_col_being_dealloced_not_returned_by_alloc)
$__internal_0_$__cuda_sm10x_tcgen05_guardrail_trap_col_being_dealloced_not_returned_by_alloc:
[----:B------:R-:W-:Y:S05]  /*70c0*/  BPT.TRAP 0x1 ;  /* 0x000000040000795c */ /* 0x000fea0000300000 */
[----:B------:R-:W-:-:S04]  /*70d0*/  HFMA2 R3, -RZ, RZ, 0, 0 ;  /* 0x00000000ff037431 */ /* 0x000fc800000001ff */
[----:B------:R-:W-:Y:S05]  /*70e0*/  RET.REL.NODEC R2 `(_ZN7cutlass13device_kernelINS_4gemm6kernel13GemmUniversalIN4cute5tupleIJiiiiEEENS1_10collective13CollectiveMmaINS1_35MainloopSm100TmaUmmaWarpSpecializedILi3ELi2ELi4ENS5_IJNS4_1CILi2EEESB_NSA_ILi1EEEEEEEENS5_IJNSA_ILi64EEESF_NSA_ILi128EEEEEENS_12float_e4m3_tENS5_IJlSC_lEEESI_SJ_NS4_8TiledMMAINS4_8MMA_AtomIJNS4_10MMA_TraitsINS4_19SM100_MMA_F8F6F4_SSEJSI_SI_fSF_SF_NS4_17integral_constantINS4_4UMMA5MajorELSQ_0EEESR_NSO_INSP_7ScaleInELSS_0EEEST_EEEEEENS4_6LayoutINS5_IJSC_SC_SC_EEENS5_IJNSA_ILi0EEESY_SY_EEEEENS5_IJNS4_10UnderscoreES11_S11_EEEEENS4_23SM90_TMA_LOAD_MULTICASTENS4_14ComposedLayoutINS4_7SwizzleILi3ELi4ELi3EEENS4_18smem_ptr_flag_bitsILi8EEENSW_INS5_IJNSA_ILi8EEESG_EEENS5_IJSG_SC_EEEEEEEvNS4_8identityES14_S1E_vS1F_EENS_8epilogue10collective18CollectiveEpilogueINS1H_23Sm100TmaWarpSpecializedILi1ELi1ELi32ELb0ELb0EEEJSH_NS5_IJNSW_ISF_SC_EES1M_EEESI_SJ_SI_SJ_NS1H_6fusion15FusionCallbacksIS1L_NS1O_17LinearCombinationISI_fSI_fLNS_15FloatRoundStyleE2EEESH_S1N_JEEENS4_5SM1004TMEM4LOAD26SM100_TMEM_LOAD_16dp32b32xENS4_13SM90_TMA_LOADENS15_INS16_ILi2ELi4ELi3EEES19_NSW_INS5_IJS1A_SF_EEENS5_IJSF_SC_EEEEEEENS4_39AutoVectorizingCopyWithAssumedAlignmentILi128EEENS4_14SM90_TMA_STOREES23_S25_S25_EEEvvEEEEvNT_6ParamsE) ;  /* 0xffffff8c02c47950 */ /* 0x000fea0003c3ffff */
        .weak           $__internal_1_$__cuda_sm10x_tcgen05_guardrail_trap_phase_invalid_during_alloc
        .type           $__internal_1_$__cuda_sm10x_tcgen05_guardrail_trap_phase_invalid_during_alloc,@function
        .size           $__internal_1_$__cuda_sm10x_tcgen05_guardrail_trap_phase_invalid_during_alloc,($__internal_2_$__cuda_sm10x_tcgen05_guardrail_trap_unallocated_columns_being_dealloced - $__internal_1_$__cuda_sm10x_tcgen05_guardrail_trap_phase_invalid_during_alloc)
$__internal_1_$__cuda_sm10x_tcgen05_guardrail_trap_phase_invalid_during_alloc:
[----:B------:R-:W-:Y:S05]  /*70f0*/  BPT.TRAP 0x1 ;  /* 0x000000040000795c */ /* 0x000fea0000300000 */
[----:B------:R-:W-:-:S04]  /*7100*/  MOV R5, 0x0 ;  /* 0x0000000000057802 */ /* 0x000fc80000000f00 */
[----:B------:R-:W-:Y:S05]  /*7110*/  RET.REL.NODEC R4 `(_ZN7cutlass13device_kernelINS_4gemm6kernel13GemmUniversalIN4cute5tupleIJiiiiEEENS1_10collective13CollectiveMmaINS1_35MainloopSm100TmaUmmaWarpSpecializedILi3ELi2ELi4ENS5_IJNS4_1CILi2EEESB_NSA_ILi1EEEEEEEENS5_IJNSA_ILi64EEESF_NSA_ILi128EEEEEENS_12float_e4m3_tENS5_IJlSC_lEEESI_SJ_NS4_8TiledMMAINS4_8MMA_AtomIJNS4_10MMA_TraitsINS4_19SM100_MMA_F8F6F4_SSEJSI_SI_fSF_SF_NS4_17integral_constantINS4_4UMMA5MajorELSQ_0EEESR_NSO_INSP_7ScaleInELSS_0EEEST_EEEEEENS4_6LayoutINS5_IJSC_SC_SC_EEENS5_IJNSA_ILi0EEESY_SY_EEEEENS5_IJNS4_10UnderscoreES11_S11_EEEEENS4_23SM90_TMA_LOAD_MULTICASTENS4_14ComposedLayoutINS4_7SwizzleILi3ELi4ELi3EEENS4_18smem_ptr_flag_bitsILi8EEENSW_INS5_IJNSA_ILi8EEESG_EEENS5_IJSG_SC_EEEEEEEvNS4_8identityES14_S1E_vS1F_EENS_8epilogue10collective18CollectiveEpilogueINS1H_23Sm100TmaWarpSpecializedILi1ELi1ELi32ELb0ELb0EEEJSH_NS5_IJNSW_ISF_SC_EES1M_EEESI_SJ_SI_SJ_NS1H_6fusion15FusionCallbacksIS1L_NS1O_17LinearCombinationISI_fSI_fLNS_15FloatRoundStyleE2EEESH_S1N_JEEENS4_5SM1004TMEM4LOAD26SM100_TMEM_LOAD_16dp32b32xENS4_13SM90_TMA_LOADENS15_INS16_ILi2ELi4ELi3EEES19_NSW_INS5_IJS1A_SF_EEENS5_IJSF_SC_EEEEEEENS4_39AutoVectorizingCopyWithAssumedAlignmentILi128EEENS4_14SM90_TMA_STOREES23_S25_S25_EEEvvEEEEvNT_6ParamsE) ;  /* 0xffffff8c04b87950 */ /* 0x000fea0003c3ffff */
        .weak           $__internal_2_$__cuda_sm10x_tcgen05_guardrail_trap_unallocated_columns_being_dealloced
        .type           $__internal_2_$__cuda_sm10x_tcgen05_guardrail_trap_unallocated_columns_being_dealloced,@function
        .size           $__internal_2_$__cuda_sm10x_tcgen05_guardrail_trap_unallocated_columns_being_dealloced,(.L_x_132 - $__internal_2_$__cuda_sm10x_tcgen05_guardrail_trap_unallocated_columns_being_dealloced)
$__internal_2_$__cuda_sm10x_tcgen05_guardrail_trap_unallocated_columns_being_dealloced:
[----:B------:R-:W-:Y:S05]  /*7120*/  BPT.TRAP 0x1 ;  /* 0x000000040000795c */ /* 0x000fea0000300000 */
[----:B------:R-:W-:-:S04]  /*7130*/  HFMA2 R3, -RZ, RZ, 0, 0 ;  /* 0x00000000ff037431 */ /* 0x000fc800000001ff */
[----:B------:R-:W-:Y:S05]  /*7140*/  RET.REL.NODEC R2 `(_ZN7cutlass13device_kernelINS_4gemm6kernel13GemmUniversalIN4cute5tupleIJiiiiEEENS1_10collective13CollectiveMmaINS1_35MainloopSm100TmaUmmaWarpSpecializedILi3ELi2ELi4ENS5_IJNS4_1CILi2EEESB_NSA_ILi1EEEEEEEENS5_IJNSA_ILi64EEESF_NSA_ILi128EEEEEENS_12float_e4m3_tENS5_IJlSC_lEEESI_SJ_NS4_8TiledMMAINS4_8MMA_AtomIJNS4_10MMA_TraitsINS4_19SM100_MMA_F8F6F4_SSEJSI_SI_fSF_SF_NS4_17integral_constantINS4_4UMMA5MajorELSQ_0EEESR_NSO_INSP_7ScaleInELSS_0EEEST_EEEEEENS4_6LayoutINS5_IJSC_SC_SC_EEENS5_IJNSA_ILi0EEESY_SY_EEEEENS5_IJNS4_10UnderscoreES11_S11_EEEEENS4_23SM90_TMA_LOAD_MULTICASTENS4_14ComposedLayoutINS4_7SwizzleILi3ELi4ELi3EEENS4_18smem_ptr_flag_bitsILi8EEENSW_INS5_IJNSA_ILi8EEESG_EEENS5_IJSG_SC_EEEEEEEvNS4_8identityES14_S1E_vS1F_EENS_8epilogue10collective18CollectiveEpilogueINS1H_23Sm100TmaWarpSpecializedILi1ELi1ELi32ELb0ELb0EEEJSH_NS5_IJNSW_ISF_SC_EES1M_EEESI_SJ_SI_SJ_NS1H_6fusion15FusionCallbacksIS1L_NS1O_17LinearCombinationISI_fSI_fLNS_15FloatRoundStyleE2EEESH_S1N_JEEENS4_5SM1004TMEM4LOAD26SM100_TMEM_LOAD_16dp32b32xENS4_13SM90_TMA_LOADENS15_INS16_ILi2ELi4ELi3EEES19_NSW_INS5_IJS1A_SF_EEENS5_IJSF_SC_EEEEEEENS4_39AutoVectorizingCopyWithAssumedAlignmentILi128EEENS4_14SM90_TMA_STOREES23_S25_S25_EEEvvEEEEvNT_6ParamsE) ;  /* 0xffffff8c02ac7950 */ /* 0x000fea0003c3ffff */
.L_x_131:
[----:B------:R-:W-:-:S00]  /*7150*/  BRA `(.L_x_131) ;  /* 0xfffffffc00fc7947 */ /* 0x000fc0000383ffff */
[----:B------:R-:W-:-:S00]  /*7160*/  NOP ;  /* 0x0000000000007918 */ /* 0x000fc00000000000 */
        /* <DEDUP_REMOVED lines=9> */
.L_x_132:


//--------------------- .nv.global.init           --------------------------
	.section	.nv.global.init,"aw",@progbits
.nv.global.init:
	.type		$str$27,@object
	.size		$str$27,($str$28 - $str$27)
$str$27:
        /*0000*/ 	.byte	0x28, 0x61, 0x64, 0x64, 0x72, 0x65, 0x73, 0x73, 0x20, 0x26, 0x20, 0x6d, 0x61, 0x73, 0x6b, 0x29
        /*0010*/ 	.byte	0x20, 0x3d, 0x3d, 0x20, 0x30, 0x00
	.type		$str$28,@object
	.size		$str$28,($str$26 - $str$28)
$str$28:
        /*0016*/ 	.byte	0x2f, 0x74, 0x6d, 0x70, 0x2f, 0x63, 0x75, 0x74, 0x6c, 0x61, 0x73, 0x73, 0x5f, 0x73, 0x77, 0x65
        /*0026*/ 	.byte	0x65, 0x70, 0x5f, 0x73, 0x72, 0x63, 0x2f, 0x69, 0x6e, 0x63, 0x6c, 0x75, 0x64, 0x65, 0x2f, 0x63
        /*0036*/ 	.byte	0x75, 0x74, 0x65, 0x2f, 0x70, 0x6f, 0x69, 0x6e, 0x74, 0x65, 0x72, 0x5f, 0x66, 0x6c, 0x61, 0x67
        /*0046*/ 	.byte	0x67, 0x65, 0x64, 0x2e, 0x68, 0x70, 0x70, 0x00
	.type		$str$26,@object
	.size		$str$26,($str$25 - $str$26)
$str$26:
        /*004e*/ 	.byte	0x2f, 0x74, 0x6d, 0x70, 0x2f, 0x63, 0x75, 0x74, 0x6c, 0x61, 0x73, 0x73, 0x5f, 0x73, 0x77, 0x65
        /*005e*/ 	.byte	0x65, 0x70, 0x5f, 0x73, 0x72, 0x63, 0x2f, 0x69, 0x6e, 0x63, 0x6c, 0x75, 0x64, 0x65, 0x2f, 0x63
        /*006e*/ 	.byte	0x75, 0x74, 0x65, 0x2f, 0x61, 0x74, 0x6f, 0x6d, 0x2f, 0x63, 0x6f, 0x70, 0x79, 0x5f, 0x74, 0x72
        /*007e*/ 	.byte	0x61, 0x69, 0x74, 0x73, 0x5f, 0x73, 0x6d, 0x31, 0x30, 0x30, 0x2e, 0x68, 0x70, 0x70, 0x00
	.type		$str$25,@object
	.size		$str$25,(__unnamed_1 - $str$25)
$str$25:
        /*008d*/ 	.byte	0x28, 0x28, 0x75, 0x69, 0x6e, 0x74, 0x33, 0x32, 0x5f, 0x74, 0x28, 0x74, 0x68, 0x72, 0x65, 0x61
        /*009d*/ 	.byte	0x64, 0x49, 0x64, 0x78, 0x2e, 0x78, 0x29, 0x20, 0x2f, 0x20, 0x33, 0x32, 0x29, 0x20, 0x25, 0x20
        /*00ad*/ 	.byte	0x34, 0x29, 0x20, 0x3d, 0x3d, 0x20, 0x28, 0x28, 0x28, 0x74, 0x6d, 0x65, 0x6d, 0x5f, 0x61, 0x64
        /*00bd*/ 	.byte	0x64, 0x72, 0x20, 0x3e, 0x3e, 0x20, 0x31, 0x36, 0x29, 0x20, 0x2f, 0x20, 0x33, 0x32, 0x29, 0x20
        /*00cd*/ 	.byte	0x25, 0x20, 0x34, 0x29, 0x00
	.type		__unnamed_1,@object
	.size		__unnamed_1,(__unnamed_2 - __unnamed_1)
__unnamed_1:
        /*00d2*/ 	.byte	0x61, 0x75, 0x74, 0x6f, 0x20, 0x63, 0x75, 0x74, 0x65, 0x3a, 0x3a, 0x61, 0x73, 0x5f, 0x70, 0x6f
        /* <DEDUP_REMOVED lines=24> */
        /*0262*/ 	.byte	0x3c, 0x34, 0x30, 0x39, 0x36, 0x3e, 0x3e, 0x3e, 0x3e, 0x5d, 0x00
	.type		__unnamed_2,@object
	.size		__unnamed_2,(.L_2 - __unnamed_2)
__unnamed_2:
        /* <DEDUP_REMOVED lines=40> */
        /*04ed*/ 	.byte	0x74, 0x65, 0x3a, 0x3a, 0x43, 0x3c, 0x30, 0x3e, 0x3e, 0x3e, 0x3e, 0x5d, 0x00
.L_2:


//--------------------- .nv.shared._ZN7cutlass13device_kernelINS_4gemm6kernel13GemmUniversalIN4cute5tupleIJiiiiEEENS1_10collective13CollectiveMmaINS1_35MainloopSm100TmaUmmaWarpSpecializedILi3ELi2ELi4ENS5_IJNS4_1CILi2EEESB_NSA_ILi1EEEEEEEENS5_IJNSA_ILi64EEESF_NSA_ILi128EEEEEENS_12float_e4m3_tENS5_IJlSC_lEEESI_SJ_NS4_8TiledMMAINS4_8MMA_AtomIJNS4_10MMA_TraitsINS4_19SM100_MMA_F8F6F4_SSEJSI_SI_fSF_SF_NS4_17integral_constantINS4_4UMMA5MajorELSQ_0EEESR_NSO_INSP_7ScaleInELSS_0EEEST_EEEEEENS4_6LayoutINS5_IJSC_SC_SC_EEENS5_IJNSA_ILi0EEESY_SY_EEEEENS5_IJNS4_10UnderscoreES11_S11_EEEEENS4_23SM90_TMA_LOAD_MULTICASTENS4_14ComposedLayoutINS4_7SwizzleILi3ELi4ELi3EEENS4_18smem_ptr_flag_bitsILi8EEENSW_INS5_IJNSA_ILi8EEESG_EEENS5_IJSG_SC_EEEEEEEvNS4_8identityES14_S1E_vS1F_EENS_8epilogue10collective18CollectiveEpilogueINS1H_23Sm100TmaWarpSpecializedILi1ELi1ELi32ELb0ELb0EEEJSH_NS5_IJNSW_ISF_SC_EES1M_EEESI_SJ_SI_SJ_NS1H_6fusion15FusionCallbacksIS1L_NS1O_17LinearCombinationISI_fSI_fLNS_15FloatRoundStyleE2EEESH_S1N_JEEENS4_5SM1004TMEM4LOAD26SM100_TMEM_LOAD_16dp32b32xENS4_13SM90_TMA_LOADENS15_INS16_ILi2ELi4ELi3EEES19_NSW_INS5_IJS1A_SF_EEENS5_IJSF_SC_EEEEEEENS4_39AutoVectorizingCopyWithAssumedAlignmentILi128EEENS4_14SM90_TMA_STOREES23_S25_S25_EEEvvEEEEvNT_6ParamsE --------------------------
	.section	.nv.shared._ZN7cutlass13device_kernelINS_4gemm6kernel13GemmUniversalIN4cute5tupleIJiiiiEEENS1_10collective13CollectiveMmaINS1_35MainloopSm100TmaUmmaWarpSpecializedILi3ELi2ELi4ENS5_IJNS4_1CILi2EEESB_NSA_ILi1EEEEEEEENS5_IJNSA_ILi64EEESF_NSA_ILi128EEEEEENS_12float_e4m3_tENS5_IJlSC_lEEESI_SJ_NS4_8TiledMMAINS4_8MMA_AtomIJNS4_10MMA_TraitsINS4_19SM100_MMA_F8F6F4_SSEJSI_SI_fSF_SF_NS4_17integral_constantINS4_4UMMA5MajorELSQ_0EEESR_NSO_INSP_7ScaleInELSS_0EEEST_EEEEEENS4_6LayoutINS5_IJSC_SC_SC_EEENS5_IJNSA_ILi0EEESY_SY_EEEEENS5_IJNS4_10UnderscoreES11_S11_EEEEENS4_23SM90_TMA_LOAD_MULTICASTENS4_14ComposedLayoutINS4_7SwizzleILi3ELi4ELi3EEENS4_18smem_ptr_flag_bitsILi8EEENSW_INS5_IJNSA_ILi8EEESG_EEENS5_IJSG_SC_EEEEEEEvNS4_8identityES14_S1E_vS1F_EENS_8epilogue10collective18CollectiveEpilogueINS1H_23Sm100TmaWarpSpecializedILi1ELi1ELi32ELb0ELb0EEEJSH_NS5_IJNSW_ISF_SC_EES1M_EEESI_SJ_SI_SJ_NS1H_6fusion15FusionCallbacksIS1L_NS1O_17LinearCombinationISI_fSI_fLNS_15FloatRoundStyleE2EEESH_S1N_JEEENS4_5SM1004TMEM4LOAD26SM100_TMEM_LOAD_16dp32b32xENS4_13SM90_TMA_LOADENS15_INS16_ILi2ELi4ELi3EEES19_NSW_INS5_IJS1A_SF_EEENS5_IJSF_SC_EEEEEEENS4_39AutoVectorizingCopyWithAssumedAlignmentILi128EEENS4_14SM90_TMA_STOREES23_S25_S25_EEEvvEEEEvNT_6ParamsE,"aw",@nobits
	.sectionflags	@""
	.align	16
	.zero		1024


//--------------------- .nv.shared.reserved.0     --------------------------
	.section	.nv.shared.reserved.0,"aw",@nobits
	.weak		__nv_reservedSMEM_offset_0_alias
	.size		__nv_reservedSMEM_offset_0_alias, 0, 64
	.other		__nv_reservedSMEM_offset_0_alias,@"STO_CUDA_RESERVED_SHARED STV_DEFAULT"
__nv_reservedSMEM_offset_0_alias:
	.zero		0
.nv.shared.reserved.0:
	.zero		64
	.weak		__nv_reservedSMEM_tcgen05_partition
	.type		__nv_reservedSMEM_tcgen05_partition,@object
	.size		__nv_reservedSMEM_tcgen05_partition,(.L_0 - __nv_reservedSMEM_tcgen05_partition)
__nv_reservedSMEM_tcgen05_partition:
	.zero		32
.L_0:


//--------------------- .nv.global                --------------------------
	.section	.nv.global,"aw",@nobits
.nv.global:
	.type		_ZN39_INTERNAL_6b8d55b1_4_k_cu_d626183f_81944cute1_E,@object
	.size		_ZN39_INTERNAL_6b8d55b1_4_k_cu_d626183f_81944cute1_E,(_ZN39_INTERNAL_6b8d55b1_4_k_cu_d626183f_81944cuda3std3__45__cpo6cbeginE - _ZN39_INTERNAL_6b8d55b1_4_k_cu_d626183f_81944cute1_E)
_ZN39_INTERNAL_6b8d55b1_4_k_cu_d626183f_81944cute1_E:
	.zero		1
	.type		_ZN39_INTERNAL_6b8d55b1_4_k_cu_d626183f_81944cuda3std3__45__cpo6cbeginE,@object
	.size		_ZN39_INTERNAL_6b8d55b1_4_k_cu_d626183f_81944cuda3std3__45__cpo6cbeginE,(_ZN39_INTERNAL_6b8d55b1_4_k_cu_d626183f_81944cuda3std3__48in_placeE - _ZN39_INTERNAL_6b8d55b1_4_k_cu_d626183f_81944cuda3std3__45__cpo6cbeginE)
_ZN39_INTERNAL_6b8d55b1_4_k_cu_d626183f_81944cuda3std3__45__cpo6cbeginE:
	.zero		1
	.type		_ZN39_INTERNAL_6b8d55b1_4_k_cu_d626183f_81944cuda3std3__48in_placeE,@object
	.size		_ZN39_INTERNAL_6b8d55b1_4_k_cu_d626183f_81944cuda3std3__48in_placeE,(_ZN39_INTERNAL_6b8d55b1_4_k_cu_d626183f_81944cuda3std6ranges3__45__cpo9iter_moveE - _ZN39_INTERNAL_6b8d55b1_4_k_cu_d626183f_81944cuda3std3__48in_placeE)
_ZN39_INTERNAL_6b8d55b1_4_k_cu_d626183f_81944cuda3std3__48in_placeE:
	.zero		1
	.type		_ZN39_INTERNAL_6b8d55b1_4_k_cu_d626183f_81944cuda3std6ranges3__45__cpo9iter_moveE,@object
	.size		_ZN39_INTERNAL_6b8d55b1_4_k_cu_d626183f_81944cuda3std6ranges3__45__cpo9iter_moveE,(_ZN39_INTERNAL_6b8d55b1_4_k_cu_d626183f_81944cuda3std3__45__cpo5beginE - _ZN39_INTERNAL_6b8d55b1_4_k_cu_d626183f_81944cuda3std6ranges3__45__cpo9iter_moveE)
_ZN39_INTERNAL_6b8d55b1_4_k_cu_d626183f_81944cuda3std6ranges3__45__cpo9iter_moveE:
	.zero		1
	.type		_ZN39_INTERNAL_6b8d55b1_4_k_cu_d626183f_81944cuda3std3__45__cpo5beginE,@object
	.size		_ZN39_INTERNAL_6b8d55b1_4_k_cu_d626183f_81944cuda3std3__45__cpo5beginE,(_ZN39_INTERNAL_6b8d55b1_4_k_cu_d626183f_81944cuda3std3__441_GLOBAL__N__6b8d55b1_4_k_cu_d626183f_81946ignoreE - _ZN39_INTERNAL_6b8d55b1_4_k_cu_d626183f_81944cuda3std3__45__cpo5beginE)
_ZN39_INTERNAL_6b8d55b1_4_k_cu_d626183f_81944cuda3std3__45__cpo5beginE:
	.zero		1
	.type		_ZN39_INTERNAL_6b8d55b1_4_k_cu_d626183f_81944cuda3std3__441_GLOBAL__N__6b8d55b1_4_k_cu_d626183f_81946ignoreE,@object
	.size		_ZN39_INTERNAL_6b8d55b1_4_k_cu_d626183f_81944cuda3std3__441_GLOBAL__N__6b8d55b1_4_k_cu_d626183f_81946ignoreE,(_ZN39_INTERNAL_6b8d55b1_4_k_cu_d626183f_81944cute7productE - _ZN39_INTERNAL_6b8d55b1_4_k_cu_d626183f_81944cuda3std3__441_GLOBAL__N__6b8d55b1_4_k_cu_d626183f_81946ignoreE)
_ZN39_INTERNAL_6b8d55b1_4_k_cu_d626183f_81944cuda3std3__441_GLOBAL__N__6b8d55b1_4_k_cu_d626183f_81946ignoreE:
	.zero		1
	.type		_ZN39_INTERNAL_6b8d55b1_4_k_cu_d626183f_81944cute7productE,@object
	.size		_ZN39_INTERNAL_6b8d55b1_4_k_cu_d626183f_81944cute7productE,(_ZN39_INTERNAL_6b8d55b1_4_k_cu_d626183f_81944cuda3std3__45__cpo3endE - _ZN39_INTERNAL_6b8d55b1_4_k_cu_d626183f_81944cute7productE)
_ZN39_INTERNAL_6b8d55b1_4_k_cu_d626183f_81944cute7productE:
	.zero		1
	.type		_ZN39_INTERNAL_6b8d55b1_4_k_cu_d626183f_81944cuda3std3__45__cpo3endE,@object
	.size		_ZN39_INTERNAL_6b8d55b1_4_k_cu_d626183f_81944cuda3std3__45__cpo3endE,(_ZN39_INTERNAL_6b8d55b1_4_k_cu_d626183f_81944cuda3std3__419piecewise_constructE - _ZN39_INTERNAL_6b8d55b1_4_k_cu_d626183f_81944cuda3std3__45__cpo3endE)
_ZN39_INTERNAL_6b8d55b1_4_k_cu_d626183f_81944cuda3std3__45__cpo3endE:
	.zero		1
	.type		_ZN39_INTERNAL_6b8d55b1_4_k_cu_d626183f_81944cuda3std3__419piecewise_constructE,@object
	.size		_ZN39_INTERNAL_6b8d55b1_4_k_cu_d626183f_81944cuda3std3__419piecewise_constructE,(_ZN39_INTERNAL_6b8d55b1_4_k_cu_d626183f_81944cuda3std3__45__cpo4cendE - _ZN39_INTERNAL_6b8d55b1_4_k_cu_d626183f_81944cuda3std3__419piecewise_constructE)
_ZN39_INTERNAL_6b8d55b1_4_k_cu_d626183f_81944cuda3std3__419piecewise_constructE:
	.zero		1
	.type		_ZN39_INTERNAL_6b8d55b1_4_k_cu_d626183f_81944cuda3std3__45__cpo4cendE,@object
	.size		_ZN39_INTERNAL_6b8d55b1_4_k_cu_d626183f_81944cuda3std3__45__cpo4cendE,(_ZN39_INTERNAL_6b8d55b1_4_k_cu_d626183f_81944cuda3std6ranges3__45__cpo4swapE - _ZN39_INTERNAL_6b8d55b1_4_k_cu_d626183f_81944cuda3std3__45__cpo4cendE)
_ZN39_INTERNAL_6b8d55b1_4_k_cu_d626183f_81944cuda3std3__45__cpo4cendE:
	.zero		1
	.type		_ZN39_INTERNAL_6b8d55b1_4_k_cu_d626183f_81944cuda3std6ranges3__45__cpo4swapE,@object
	.size		_ZN39_INTERNAL_6b8d55b1_4_k_cu_d626183f_81944cuda3std6ranges3__45__cpo4swapE,(.L_10 - _ZN39_INTERNAL_6b8d55b1_4_k_cu_d626183f_81944cuda3std6ranges3__45__cpo4swapE)
_ZN39_INTERNAL_6b8d55b1_4_k_cu_d626183f_81944cuda3std6ranges3__45__cpo4swapE:
	.zero		1
.L_10:


//--------------------- .nv.constant0._ZN7cutlass13device_kernelINS_4gemm6kernel13GemmUniversalIN4cute5tupleIJiiiiEEENS1_10collective13CollectiveMmaINS1_35MainloopSm100TmaUmmaWarpSpecializedILi3ELi2ELi4ENS5_IJNS4_1CILi2EEESB_NSA_ILi1EEEEEEEENS5_IJNSA_ILi64EEESF_NSA_ILi128EEEEEENS_12float_e4m3_tENS5_IJlSC_lEEESI_SJ_NS4_8TiledMMAINS4_8MMA_AtomIJNS4_10MMA_TraitsINS4_19SM100_MMA_F8F6F4_SSEJSI_SI_fSF_SF_NS4_17integral_constantINS4_4UMMA5MajorELSQ_0EEESR_NSO_INSP_7ScaleInELSS_0EEEST_EEEEEENS4_6LayoutINS5_IJSC_SC_SC_EEENS5_IJNSA_ILi0EEESY_SY_EEEEENS5_IJNS4_10UnderscoreES11_S11_EEEEENS4_23SM90_TMA_LOAD_MULTICASTENS4_14ComposedLayoutINS4_7SwizzleILi3ELi4ELi3EEENS4_18smem_ptr_flag_bitsILi8EEENSW_INS5_IJNSA_ILi8EEESG_EEENS5_IJSG_SC_EEEEEEEvNS4_8identityES14_S1E_vS1F_EENS_8epilogue10collective18CollectiveEpilogueINS1H_23Sm100TmaWarpSpecializedILi1ELi1ELi32ELb0ELb0EEEJSH_NS5_IJNSW_ISF_SC_EES1M_EEESI_SJ_SI_SJ_NS1H_6fusion15FusionCallbacksIS1L_NS1O_17LinearCombinationISI_fSI_fLNS_15FloatRoundStyleE2EEESH_S1N_JEEENS4_5SM1004TMEM4LOAD26SM100_TMEM_LOAD_16dp32b32xENS4_13SM90_TMA_LOADENS15_INS16_ILi2ELi4ELi3EEES19_NSW_INS5_IJS1A_SF_EEENS5_IJSF_SC_EEEEEEENS4_39AutoVectorizingCopyWithAssumedAlignmentILi128EEENS4_14SM90_TMA_STOREES23_S25_S25_EEEvvEEEEvNT_6ParamsE --------------------------
	.section	.nv.constant0._ZN7cutlass13device_kernelINS_4gemm6kernel13GemmUniversalIN4cute5tupleIJiiiiEEENS1_10collective13CollectiveMmaINS1_35MainloopSm100TmaUmmaWarpSpecializedILi3ELi2ELi4ENS5_IJNS4_1CILi2EEESB_NSA_ILi1EEEEEEEENS5_IJNSA_ILi64EEESF_NSA_ILi128EEEEEENS_12float_e4m3_tENS5_IJlSC_lEEESI_SJ_NS4_8TiledMMAINS4_8MMA_AtomIJNS4_10MMA_TraitsINS4_19SM100_MMA_F8F6F4_SSEJSI_SI_fSF_SF_NS4_17integral_constantINS4_4UMMA5MajorELSQ_0EEESR_NSO_INSP_7ScaleInELSS_0EEEST_EEEEEENS4_6LayoutINS5_IJSC_SC_SC_EEENS5_IJNSA_ILi0EEESY_SY_EEEEENS5_IJNS4_10UnderscoreES11_S11_EEEEENS4_23SM90_TMA_LOAD_MULTICASTENS4_14ComposedLayoutINS4_7SwizzleILi3ELi4ELi3EEENS4_18smem_ptr_flag_bitsILi8EEENSW_INS5_IJNSA_ILi8EEESG_EEENS5_IJSG_SC_EEEEEEEvNS4_8identityES14_S1E_vS1F_EENS_8epilogue10collective18CollectiveEpilogueINS1H_23Sm100TmaWarpSpecializedILi1ELi1ELi32ELb0ELb0EEEJSH_NS5_IJNSW_ISF_SC_EES1M_EEESI_SJ_SI_SJ_NS1H_6fusion15FusionCallbacksIS1L_NS1O_17LinearCombinationISI_fSI_fLNS_15FloatRoundStyleE2EEESH_S1N_JEEENS4_5SM1004TMEM4LOAD26SM100_TMEM_LOAD_16dp32b32xENS4_13SM90_TMA_LOADENS15_INS16_ILi2ELi4ELi3EEES19_NSW_INS5_IJS1A_SF_EEENS5_IJSF_SC_EEEEEEENS4_39AutoVectorizingCopyWithAssumedAlignmentILi128EEENS4_14SM90_TMA_STOREES23_S25_S25_EEEvvEEEEvNT_6ParamsE,"a",@progbits
	.sectionflags	@""
	.align	4
.nv.constant0._ZN7cutlass13device_kernelINS_4gemm6kernel13GemmUniversalIN4cute5tupleIJiiiiEEENS1_10collective13CollectiveMmaINS1_35MainloopSm100TmaUmmaWarpSpecializedILi3ELi2ELi4ENS5_IJNS4_1CILi2EEESB_NSA_ILi1EEEEEEEENS5_IJNSA_ILi64EEESF_NSA_ILi128EEEEEENS_12float_e4m3_tENS5_IJlSC_lEEESI_SJ_NS4_8TiledMMAINS4_8MMA_AtomIJNS4_10MMA_TraitsINS4_19SM100_MMA_F8F6F4_SSEJSI_SI_fSF_SF_NS4_17integral_constantINS4_4UMMA5MajorELSQ_0EEESR_NSO_INSP_7ScaleInELSS_0EEEST_EEEEEENS4_6LayoutINS5_IJSC_SC_SC_EEENS5_IJNSA_ILi0EEESY_SY_EEEEENS5_IJNS4_10UnderscoreES11_S11_EEEEENS4_23SM90_TMA_LOAD_MULTICASTENS4_14ComposedLayoutINS4_7SwizzleILi3ELi4ELi3EEENS4_18smem_ptr_flag_bitsILi8EEENSW_INS5_IJNSA_ILi8EEESG_EEENS5_IJSG_SC_EEEEEEEvNS4_8identityES14_S1E_vS1F_EENS_8epilogue10collective18CollectiveEpilogueINS1H_23Sm100TmaWarpSpecializedILi1ELi1ELi32ELb0ELb0EEEJSH_NS5_IJNSW_ISF_SC_EES1M_EEESI_SJ_SI_SJ_NS1H_6fusion15FusionCallbacksIS1L_NS1O_17LinearCombinationISI_fSI_fLNS_15FloatRoundStyleE2EEESH_S1N_JEEENS4_5SM1004TMEM4LOAD26SM100_TMEM_LOAD_16dp32b32xENS4_13SM90_TMA_LOADENS15_INS16_ILi2ELi4ELi3EEES19_NSW_INS5_IJS1A_SF_EEENS5_IJSF_SC_EEEEEEENS4_39AutoVectorizingCopyWithAssumedAlignmentILi128EEENS4_14SM90_TMA_STOREES23_S25_S25_EEEvvEEEEvNT_6ParamsE:
	.zero		2944


//--------------------- SYMBOLS --------------------------

	.type		.nv.reservedSmem.offset0,@object
	.size		.nv.reservedSmem.offset0,0x4
	.type		.nv.reservedSmem.cap,@object
	.size		.nv.reservedSmem.cap,0x4
	.type		__assertfail,@function
